//
// Generated by NVIDIA NVVM Compiler
//
// Compiler Build ID: CL-36424714
// Cuda compilation tools, release 13.0, V13.0.88
// Based on NVVM 20.0.0
//

.version 9.0
.target sm_100
.address_size 64

	// .globl	_Z12cuComputeAvgPfS_ii
.global .align 1 .b8 _ZN34_INTERNAL_df5b5c82_4_k_cu_b67cc3aa4cuda3std3__45__cpo5beginE[1];
.global .align 1 .b8 _ZN34_INTERNAL_df5b5c82_4_k_cu_b67cc3aa4cuda3std3__45__cpo3endE[1];
.global .align 1 .b8 _ZN34_INTERNAL_df5b5c82_4_k_cu_b67cc3aa4cuda3std3__45__cpo6cbeginE[1];
.global .align 1 .b8 _ZN34_INTERNAL_df5b5c82_4_k_cu_b67cc3aa4cuda3std3__45__cpo4cendE[1];
.global .align 1 .b8 _ZN34_INTERNAL_df5b5c82_4_k_cu_b67cc3aa4cuda3std3__45__cpo6rbeginE[1];
.global .align 1 .b8 _ZN34_INTERNAL_df5b5c82_4_k_cu_b67cc3aa4cuda3std3__45__cpo4rendE[1];
.global .align 1 .b8 _ZN34_INTERNAL_df5b5c82_4_k_cu_b67cc3aa4cuda3std3__45__cpo7crbeginE[1];
.global .align 1 .b8 _ZN34_INTERNAL_df5b5c82_4_k_cu_b67cc3aa4cuda3std3__45__cpo5crendE[1];
.global .align 1 .b8 _ZN34_INTERNAL_df5b5c82_4_k_cu_b67cc3aa4cuda3std3__436_GLOBAL__N__df5b5c82_4_k_cu_b67cc3aa6ignoreE[1];
.global .align 1 .b8 _ZN34_INTERNAL_df5b5c82_4_k_cu_b67cc3aa4cuda3std3__419piecewise_constructE[1];
.global .align 1 .b8 _ZN34_INTERNAL_df5b5c82_4_k_cu_b67cc3aa4cuda3std3__48in_placeE[1];
.global .align 1 .b8 _ZN34_INTERNAL_df5b5c82_4_k_cu_b67cc3aa4cuda3std3__420unreachable_sentinelE[1];
.global .align 1 .b8 _ZN34_INTERNAL_df5b5c82_4_k_cu_b67cc3aa4cuda3std3__47nulloptE[1];
.global .align 1 .b8 _ZN34_INTERNAL_df5b5c82_4_k_cu_b67cc3aa4cuda3std3__48unexpectE[1];
.global .align 1 .b8 _ZN34_INTERNAL_df5b5c82_4_k_cu_b67cc3aa4cuda3std6ranges3__45__cpo4swapE[1];
.global .align 1 .b8 _ZN34_INTERNAL_df5b5c82_4_k_cu_b67cc3aa4cuda3std6ranges3__45__cpo9iter_moveE[1];
.global .align 1 .b8 _ZN34_INTERNAL_df5b5c82_4_k_cu_b67cc3aa4cuda3std6ranges3__45__cpo7advanceE[1];
.global .align 1 .b8 _ZN34_INTERNAL_df5b5c82_4_k_cu_b67cc3aa4cuda3std6ranges3__45__cpo5beginE[1];
.global .align 1 .b8 _ZN34_INTERNAL_df5b5c82_4_k_cu_b67cc3aa4cuda3std6ranges3__45__cpo3endE[1];
.global .align 1 .b8 _ZN34_INTERNAL_df5b5c82_4_k_cu_b67cc3aa4cuda3std6ranges3__45__cpo6cbeginE[1];
.global .align 1 .b8 _ZN34_INTERNAL_df5b5c82_4_k_cu_b67cc3aa4cuda3std6ranges3__45__cpo4cendE[1];
.global .align 1 .b8 _ZN34_INTERNAL_df5b5c82_4_k_cu_b67cc3aa4cuda3std6ranges3__45__cpo9iter_swapE[1];
.global .align 1 .b8 _ZN34_INTERNAL_df5b5c82_4_k_cu_b67cc3aa4cuda3std6ranges3__45__cpo4nextE[1];
.global .align 1 .b8 _ZN34_INTERNAL_df5b5c82_4_k_cu_b67cc3aa4cuda3std6ranges3__45__cpo4prevE[1];
.global .align 1 .b8 _ZN34_INTERNAL_df5b5c82_4_k_cu_b67cc3aa4cuda3std6ranges3__45__cpo4dataE[1];
.global .align 1 .b8 _ZN34_INTERNAL_df5b5c82_4_k_cu_b67cc3aa4cuda3std6ranges3__45__cpo5cdataE[1];
.global .align 1 .b8 _ZN34_INTERNAL_df5b5c82_4_k_cu_b67cc3aa4cuda3std6ranges3__45__cpo4sizeE[1];
.global .align 1 .b8 _ZN34_INTERNAL_df5b5c82_4_k_cu_b67cc3aa4cuda3std6ranges3__45__cpo5ssizeE[1];
.global .align 1 .b8 _ZN34_INTERNAL_df5b5c82_4_k_cu_b67cc3aa4cuda3std6ranges3__45__cpo8distanceE[1];
.global .align 1 .b8 _ZN34_INTERNAL_df5b5c82_4_k_cu_b67cc3aa6thrust24THRUST_300001_SM_1000_NS12placeholders2_1E[1];
.global .align 1 .b8 _ZN34_INTERNAL_df5b5c82_4_k_cu_b67cc3aa6thrust24THRUST_300001_SM_1000_NS12placeholders2_2E[1];
.global .align 1 .b8 _ZN34_INTERNAL_df5b5c82_4_k_cu_b67cc3aa6thrust24THRUST_300001_SM_1000_NS12placeholders2_3E[1];
.global .align 1 .b8 _ZN34_INTERNAL_df5b5c82_4_k_cu_b67cc3aa6thrust24THRUST_300001_SM_1000_NS12placeholders2_4E[1];
.global .align 1 .b8 _ZN34_INTERNAL_df5b5c82_4_k_cu_b67cc3aa6thrust24THRUST_300001_SM_1000_NS12placeholders2_5E[1];
.global .align 1 .b8 _ZN34_INTERNAL_df5b5c82_4_k_cu_b67cc3aa6thrust24THRUST_300001_SM_1000_NS12placeholders2_6E[1];
.global .align 1 .b8 _ZN34_INTERNAL_df5b5c82_4_k_cu_b67cc3aa6thrust24THRUST_300001_SM_1000_NS12placeholders2_7E[1];
.global .align 1 .b8 _ZN34_INTERNAL_df5b5c82_4_k_cu_b67cc3aa6thrust24THRUST_300001_SM_1000_NS12placeholders2_8E[1];
.global .align 1 .b8 _ZN34_INTERNAL_df5b5c82_4_k_cu_b67cc3aa6thrust24THRUST_300001_SM_1000_NS12placeholders2_9E[1];
.global .align 1 .b8 _ZN34_INTERNAL_df5b5c82_4_k_cu_b67cc3aa6thrust24THRUST_300001_SM_1000_NS12placeholders3_10E[1];
.global .align 1 .b8 _ZN34_INTERNAL_df5b5c82_4_k_cu_b67cc3aa6thrust24THRUST_300001_SM_1000_NS8cuda_cub3parE[1];
.global .align 1 .b8 _ZN34_INTERNAL_df5b5c82_4_k_cu_b67cc3aa6thrust24THRUST_300001_SM_1000_NS8cuda_cub10par_nosyncE[1];
.global .align 1 .b8 _ZN34_INTERNAL_df5b5c82_4_k_cu_b67cc3aa6thrust24THRUST_300001_SM_1000_NS6system6detail10sequential3seqE[1];
.global .align 1 .b8 _ZN34_INTERNAL_df5b5c82_4_k_cu_b67cc3aa6thrust24THRUST_300001_SM_1000_NS6system3cpp3parE[1];
.global .align 1 .b8 _ZN34_INTERNAL_df5b5c82_4_k_cu_b67cc3aa6thrust24THRUST_300001_SM_1000_NS3seqE[1];
.global .align 1 .b8 _ZN34_INTERNAL_df5b5c82_4_k_cu_b67cc3aa6thrust24THRUST_300001_SM_1000_NS6deviceE[1];

.visible .entry _Z12cuComputeAvgPfS_ii(
	.param .u64 .ptr .align 1 _Z12cuComputeAvgPfS_ii_param_0,
	.param .u64 .ptr .align 1 _Z12cuComputeAvgPfS_ii_param_1,
	.param .u32 _Z12cuComputeAvgPfS_ii_param_2,
	.param .u32 _Z12cuComputeAvgPfS_ii_param_3
)
{
	.reg .pred 	%p<11>;
	.reg .b32 	%r<38>;
	.reg .b32 	%f<85>;
	.reg .b64 	%rd<16>;

	ld.param.u64 	%rd3, [_Z12cuComputeAvgPfS_ii_param_0];
	ld.param.u64 	%rd4, [_Z12cuComputeAvgPfS_ii_param_1];
	ld.param.u32 	%r24, [_Z12cuComputeAvgPfS_ii_param_2];
	ld.param.u32 	%r23, [_Z12cuComputeAvgPfS_ii_param_3];
	cvta.to.global.u64 	%rd1, %rd4;
	mov.u32 	%r25, %ntid.x;
	mov.u32 	%r26, %ctaid.x;
	mov.u32 	%r27, %tid.x;
	mad.lo.s32 	%r1, %r25, %r26, %r27;
	setp.ge.s32 	%p1, %r1, %r24;
	@%p1 bra 	$L__BB0_15;
	setp.lt.s32 	%p2, %r23, 1;
	mov.f32 	%f84, 0f00000000;
	@%p2 bra 	$L__BB0_14;
	mul.lo.s32 	%r2, %r23, %r1;
	and.b32  	%r3, %r23, 15;
	setp.lt.u32 	%p3, %r23, 16;
	mov.f32 	%f84, 0f00000000;
	mov.b32 	%r34, 0;
	@%p3 bra 	$L__BB0_5;
	and.b32  	%r34, %r23, 2147483632;
	neg.s32 	%r32, %r34;
	add.s64 	%rd2, %rd1, 32;
	mov.f32 	%f84, 0f00000000;
	mov.u32 	%r31, %r2;
$L__BB0_4:
	.pragma "nounroll";
	mul.wide.s32 	%rd5, %r31, 4;
	add.s64 	%rd6, %rd2, %rd5;
	ld.global.f32 	%f18, [%rd6+-32];
	add.f32 	%f19, %f84, %f18;
	ld.global.f32 	%f20, [%rd6+-28];
	add.f32 	%f21, %f19, %f20;
	ld.global.f32 	%f22, [%rd6+-24];
	add.f32 	%f23, %f21, %f22;
	ld.global.f32 	%f24, [%rd6+-20];
	add.f32 	%f25, %f23, %f24;
	ld.global.f32 	%f26, [%rd6+-16];
	add.f32 	%f27, %f25, %f26;
	ld.global.f32 	%f28, [%rd6+-12];
	add.f32 	%f29, %f27, %f28;
	ld.global.f32 	%f30, [%rd6+-8];
	add.f32 	%f31, %f29, %f30;
	ld.global.f32 	%f32, [%rd6+-4];
	add.f32 	%f33, %f31, %f32;
	ld.global.f32 	%f34, [%rd6];
	add.f32 	%f35, %f33, %f34;
	ld.global.f32 	%f36, [%rd6+4];
	add.f32 	%f37, %f35, %f36;
	ld.global.f32 	%f38, [%rd6+8];
	add.f32 	%f39, %f37, %f38;
	ld.global.f32 	%f40, [%rd6+12];
	add.f32 	%f41, %f39, %f40;
	ld.global.f32 	%f42, [%rd6+16];
	add.f32 	%f43, %f41, %f42;
	ld.global.f32 	%f44, [%rd6+20];
	add.f32 	%f45, %f43, %f44;
	ld.global.f32 	%f46, [%rd6+24];
	add.f32 	%f47, %f45, %f46;
	ld.global.f32 	%f48, [%rd6+28];
	add.f32 	%f84, %f47, %f48;
	add.s32 	%r32, %r32, 16;
	add.s32 	%r31, %r31, 16;
	setp.ne.s32 	%p4, %r32, 0;
	@%p4 bra 	$L__BB0_4;
$L__BB0_5:
	setp.eq.s32 	%p5, %r3, 0;
	@%p5 bra 	$L__BB0_14;
	and.b32  	%r11, %r23, 7;
	setp.lt.u32 	%p6, %r3, 8;
	@%p6 bra 	$L__BB0_8;
	add.s32 	%r29, %r34, %r2;
	mul.wide.s32 	%rd7, %r29, 4;
	add.s64 	%rd8, %rd1, %rd7;
	ld.global.f32 	%f50, [%rd8];
	add.f32 	%f51, %f84, %f50;
	ld.global.f32 	%f52, [%rd8+4];
	add.f32 	%f53, %f51, %f52;
	ld.global.f32 	%f54, [%rd8+8];
	add.f32 	%f55, %f53, %f54;
	ld.global.f32 	%f56, [%rd8+12];
	add.f32 	%f57, %f55, %f56;
	ld.global.f32 	%f58, [%rd8+16];
	add.f32 	%f59, %f57, %f58;
	ld.global.f32 	%f60, [%rd8+20];
	add.f32 	%f61, %f59, %f60;
	ld.global.f32 	%f62, [%rd8+24];
	add.f32 	%f63, %f61, %f62;
	ld.global.f32 	%f64, [%rd8+28];
	add.f32 	%f84, %f63, %f64;
	add.s32 	%r34, %r34, 8;
$L__BB0_8:
	setp.eq.s32 	%p7, %r11, 0;
	@%p7 bra 	$L__BB0_14;
	and.b32  	%r14, %r23, 3;
	setp.lt.u32 	%p8, %r11, 4;
	@%p8 bra 	$L__BB0_11;
	add.s32 	%r30, %r34, %r2;
	mul.wide.s32 	%rd9, %r30, 4;
	add.s64 	%rd10, %rd1, %rd9;
	ld.global.f32 	%f66, [%rd10];
	add.f32 	%f67, %f84, %f66;
	ld.global.f32 	%f68, [%rd10+4];
	add.f32 	%f69, %f67, %f68;
	ld.global.f32 	%f70, [%rd10+8];
	add.f32 	%f71, %f69, %f70;
	ld.global.f32 	%f72, [%rd10+12];
	add.f32 	%f84, %f71, %f72;
	add.s32 	%r34, %r34, 4;
$L__BB0_11:
	setp.eq.s32 	%p9, %r14, 0;
	@%p9 bra 	$L__BB0_14;
	add.s32 	%r37, %r34, %r2;
	neg.s32 	%r36, %r14;
$L__BB0_13:
	.pragma "nounroll";
	mul.wide.s32 	%rd11, %r37, 4;
	add.s64 	%rd12, %rd1, %rd11;
	ld.global.f32 	%f73, [%rd12];
	add.f32 	%f84, %f84, %f73;
	add.s32 	%r37, %r37, 1;
	add.s32 	%r36, %r36, 1;
	setp.ne.s32 	%p10, %r36, 0;
	@%p10 bra 	$L__BB0_13;
$L__BB0_14:
	cvt.rn.f32.s32 	%f74, %r23;
	div.rn.f32 	%f75, %f84, %f74;
	cvta.to.global.u64 	%rd13, %rd3;
	mul.wide.s32 	%rd14, %r1, 4;
	add.s64 	%rd15, %rd13, %rd14;
	st.global.f32 	[%rd15], %f75;
$L__BB0_15:
	ret;

}
	// .globl	_Z9cuAveragePfPKfii
.visible .entry _Z9cuAveragePfPKfii(
	.param .u64 .ptr .align 1 _Z9cuAveragePfPKfii_param_0,
	.param .u64 .ptr .align 1 _Z9cuAveragePfPKfii_param_1,
	.param .u32 _Z9cuAveragePfPKfii_param_2,
	.param .u32 _Z9cuAveragePfPKfii_param_3
)
{
	.reg .pred 	%p<2>;
	.reg .b32 	%r<9>;
	.reg .b32 	%f<4>;
	.reg .b64 	%rd<9>;

	ld.param.u64 	%rd1, [_Z9cuAveragePfPKfii_param_0];
	ld.param.u64 	%rd2, [_Z9cuAveragePfPKfii_param_1];
	ld.param.u32 	%r3, [_Z9cuAveragePfPKfii_param_2];
	ld.param.u32 	%r2, [_Z9cuAveragePfPKfii_param_3];
	mov.u32 	%r4, %ntid.x;
	mov.u32 	%r5, %ctaid.x;
	mov.u32 	%r6, %tid.x;
	mad.lo.s32 	%r1, %r4, %r5, %r6;
	mul.lo.s32 	%r7, %r2, %r3;
	setp.ge.s32 	%p1, %r1, %r7;
	@%p1 bra 	$L__BB1_2;
	cvta.to.global.u64 	%rd3, %rd1;
	cvta.to.global.u64 	%rd4, %rd2;
	div.s32 	%r8, %r1, %r2;
	mul.wide.s32 	%rd5, %r1, 4;
	add.s64 	%rd6, %rd3, %rd5;
	ld.global.f32 	%f1, [%rd6];
	mul.wide.s32 	%rd7, %r8, 4;
	add.s64 	%rd8, %rd4, %rd7;
	ld.global.f32 	%f2, [%rd8];
	sub.f32 	%f3, %f1, %f2;
	st.global.f32 	[%rd6], %f3;
$L__BB1_2:
	ret;

}
	// .globl	_ZN3cub18CUB_300001_SM_10006detail11EmptyKernelIvEEvv
.visible .entry _ZN3cub18CUB_300001_SM_10006detail11EmptyKernelIvEEvv()
{


	ret;

}
	// .globl	_ZN3cub18CUB_300001_SM_10006detail8for_each13static_kernelINS2_12policy_hub_t12policy_500_tElN6thrust24THRUST_300001_SM_1000_NS8cuda_cub20__uninitialized_copy7functorINS7_10device_ptrIfEENS7_7pointerIfNS8_3tagENS7_11use_defaultESF_EEEEEEvT0_T1_
.visible .entry _ZN3cub18CUB_300001_SM_10006detail8for_each13static_kernelINS2_12policy_hub_t12policy_500_tElN6thrust24THRUST_300001_SM_1000_NS8cuda_cub20__uninitialized_copy7functorINS7_10device_ptrIfEENS7_7pointerIfNS8_3tagENS7_11use_defaultESF_EEEEEEvT0_T1_(
	.param .u64 _ZN3cub18CUB_300001_SM_10006detail8for_each13static_kernelINS2_12policy_hub_t12policy_500_tElN6thrust24THRUST_300001_SM_1000_NS8cuda_cub20__uninitialized_copy7functorINS7_10device_ptrIfEENS7_7pointerIfNS8_3tagENS7_11use_defaultESF_EEEEEEvT0_T1__param_0,
	.param .align 8 .b8 _ZN3cub18CUB_300001_SM_10006detail8for_each13static_kernelINS2_12policy_hub_t12policy_500_tElN6thrust24THRUST_300001_SM_1000_NS8cuda_cub20__uninitialized_copy7functorINS7_10device_ptrIfEENS7_7pointerIfNS8_3tagENS7_11use_defaultESF_EEEEEEvT0_T1__param_1[16]
)
.maxntid 256
{
	.reg .pred 	%p<4>;
	.reg .b32 	%r<6>;
	.reg .b32 	%f<5>;
	.reg .b64 	%rd<26>;

	ld.param.u64 	%rd8, [_ZN3cub18CUB_300001_SM_10006detail8for_each13static_kernelINS2_12policy_hub_t12policy_500_tElN6thrust24THRUST_300001_SM_1000_NS8cuda_cub20__uninitialized_copy7functorINS7_10device_ptrIfEENS7_7pointerIfNS8_3tagENS7_11use_defaultESF_EEEEEEvT0_T1__param_1+8];
	ld.param.u64 	%rd7, [_ZN3cub18CUB_300001_SM_10006detail8for_each13static_kernelINS2_12policy_hub_t12policy_500_tElN6thrust24THRUST_300001_SM_1000_NS8cuda_cub20__uninitialized_copy7functorINS7_10device_ptrIfEENS7_7pointerIfNS8_3tagENS7_11use_defaultESF_EEEEEEvT0_T1__param_1];
	ld.param.u64 	%rd9, [_ZN3cub18CUB_300001_SM_10006detail8for_each13static_kernelINS2_12policy_hub_t12policy_500_tElN6thrust24THRUST_300001_SM_1000_NS8cuda_cub20__uninitialized_copy7functorINS7_10device_ptrIfEENS7_7pointerIfNS8_3tagENS7_11use_defaultESF_EEEEEEvT0_T1__param_0];
	mov.u32 	%r1, %ctaid.x;
	mul.wide.u32 	%rd1, %r1, 512;
	sub.s64 	%rd2, %rd9, %rd1;
	setp.lt.s64 	%p1, %rd2, 512;
	@%p1 bra 	$L__BB3_2;
	mov.u32 	%r5, %tid.x;
	cvta.to.global.u64 	%rd19, %rd8;
	cvta.to.global.u64 	%rd20, %rd7;
	cvt.u64.u32 	%rd21, %r5;
	add.s64 	%rd22, %rd1, %rd21;
	shl.b64 	%rd23, %rd22, 2;
	add.s64 	%rd24, %rd20, %rd23;
	add.s64 	%rd25, %rd19, %rd23;
	ld.global.f32 	%f3, [%rd24];
	st.global.f32 	[%rd25], %f3;
	ld.global.f32 	%f4, [%rd24+1024];
	st.global.f32 	[%rd25+1024], %f4;
	bra.uni 	$L__BB3_6;
$L__BB3_2:
	cvta.to.global.u64 	%rd3, %rd7;
	cvta.to.global.u64 	%rd4, %rd8;
	mov.u32 	%r2, %tid.x;
	cvt.s64.s32 	%rd5, %rd2;
	cvt.u64.u32 	%rd6, %r2;
	setp.le.s64 	%p2, %rd5, %rd6;
	@%p2 bra 	$L__BB3_4;
	add.s64 	%rd10, %rd1, %rd6;
	shl.b64 	%rd11, %rd10, 2;
	add.s64 	%rd12, %rd3, %rd11;
	add.s64 	%rd13, %rd4, %rd11;
	ld.global.f32 	%f1, [%rd12];
	st.global.f32 	[%rd13], %f1;
$L__BB3_4:
	cvt.u32.u64 	%r3, %rd6;
	add.s32 	%r4, %r3, 256;
	cvt.u64.u32 	%rd14, %r4;
	setp.le.s64 	%p3, %rd5, %rd14;
	@%p3 bra 	$L__BB3_6;
	add.s64 	%rd15, %rd1, %rd6;
	shl.b64 	%rd16, %rd15, 2;
	add.s64 	%rd17, %rd3, %rd16;
	add.s64 	%rd18, %rd4, %rd16;
	ld.global.f32 	%f2, [%rd17+1024];
	st.global.f32 	[%rd18+1024], %f2;
$L__BB3_6:
	ret;

}


// ===== COMPILED SASS (sm_100) =====

	.target	sm_100

	.elftype	@"ET_EXEC"


//--------------------- .note.nv.tkinfo           --------------------------
	.section	.note.nv.tkinfo,"",@"SHT_NOTE"
	.sectionflags	@"SHF_NOTE_NV_TKINFO"
	.tkinfo
        /*0018*/ 	.word	0x00000002
        /*0030*/ 	.string	""
        /*0030*/ 	.string	"ptxas"
        /*0030*/ 	.string	"Cuda compilation tools, release 13.0, V13.0.88"
        /*0030*/ 	.string	"Build cuda_13.0.r13.0/compiler.36424714_0"
        /*0030*/ 	.string	"-arch sm_100 -m 64 "



//--------------------- .note.nv.cuinfo           --------------------------
	.section	.note.nv.cuinfo,"",@"SHT_NOTE"
	.sectionflags	@"SHF_NOTE_NV_CUINFO"
        /*0018*/ 	.short	0x0002
        /*001a*/ 	.short	0x0064
        /*001c*/ 	.short	0x0082
	.zero		2


//--------------------- .nv.info                  --------------------------
	.section	.nv.info,"",@"SHT_CUDA_INFO"
	.align	4


	//----- nvinfo : EIATTR_REGCOUNT
	.align		4
        /*0000*/ 	.byte	0x04, 0x2f
        /*0002*/ 	.short	(.L_46 - .L_45)
	.align		4
.L_45:
        /*0004*/ 	.word	index@(_Z12cuComputeAvgPfS_ii)
        /*0008*/ 	.word	0x0000001f


	//----- nvinfo : EIATTR_FRAME_SIZE
	.align		4
.L_46:
        /*000c*/ 	.byte	0x04, 0x11
        /*000e*/ 	.short	(.L_48 - .L_47)
	.align		4
.L_47:
        /*0010*/ 	.word	index@($__internal_0_$__cuda_sm3x_div_rn_noftz_f32_slowpath)
        /*0014*/ 	.word	0x00000000


	//----- nvinfo : EIATTR_FRAME_SIZE
	.align		4
.L_48:
        /*0018*/ 	.byte	0x04, 0x11
        /*001a*/ 	.short	(.L_50 - .L_49)
	.align		4
.L_49:
        /*001c*/ 	.word	index@(_Z12cuComputeAvgPfS_ii)
        /*0020*/ 	.word	0x00000000


	//----- nvinfo : EIATTR_REGCOUNT
	.align		4
.L_50:
        /*0024*/ 	.byte	0x04, 0x2f
        /*0026*/ 	.short	(.L_52 - .L_51)
	.align		4
.L_51:
        /*0028*/ 	.word	index@(_Z9cuAveragePfPKfii)
        /*002c*/ 	.word	0x0000000c


	//----- nvinfo : EIATTR_FRAME_SIZE
	.align		4
.L_52:
        /*0030*/ 	.byte	0x04, 0x11
        /*0032*/ 	.short	(.L_54 - .L_53)
	.align		4
.L_53:
        /*0034*/ 	.word	index@(_Z9cuAveragePfPKfii)
        /*0038*/ 	.word	0x00000000


	//----- nvinfo : EIATTR_REGCOUNT
	.align		4
.L_54:
        /*003c*/ 	.byte	0x04, 0x2f
        /*003e*/ 	.short	(.L_56 - .L_55)
	.align		4
.L_55:
        /*0040*/ 	.word	index@(_ZN3cub18CUB_300001_SM_10006detail11EmptyKernelIvEEvv)
        /*0044*/ 	.word	0x00000004


	//----- nvinfo : EIATTR_FRAME_SIZE
	.align		4
.L_56:
        /*0048*/ 	.byte	0x04, 0x11
        /*004a*/ 	.short	(.L_58 - .L_57)
	.align		4
.L_57:
        /*004c*/ 	.word	index@(_ZN3cub18CUB_300001_SM_10006detail11EmptyKernelIvEEvv)
        /*0050*/ 	.word	0x00000000


	//----- nvinfo : EIATTR_REGCOUNT
	.align		4
.L_58:
        /*0054*/ 	.byte	0x04, 0x2f
        /*0056*/ 	.short	(.L_60 - .L_59)
	.align		4
.L_59:
        /*0058*/ 	.word	index@(_ZN3cub18CUB_300001_SM_10006detail8for_each13static_kernelINS2_12policy_hub_t12policy_500_tElN6thrust24THRUST_300001_SM_1000_NS8cuda_cub20__uninitialized_copy7functorINS7_10device_ptrIfEENS7_7pointerIfNS8_3tagENS7_11use_defaultESF_EEEEEEvT0_T1_)
        /*005c*/ 	.word	0x0000000c


	//----- nvinfo : EIATTR_FRAME_SIZE
	.align		4
.L_60:
        /*0060*/ 	.byte	0x04, 0x11
        /*0062*/ 	.short	(.L_62 - .L_61)
	.align		4
.L_61:
        /*0064*/ 	.word	index@(_ZN3cub18CUB_300001_SM_10006detail8for_each13static_kernelINS2_12policy_hub_t12policy_500_tElN6thrust24THRUST_300001_SM_1000_NS8cuda_cub20__uninitialized_copy7functorINS7_10device_ptrIfEENS7_7pointerIfNS8_3tagENS7_11use_defaultESF_EEEEEEvT0_T1_)
        /*0068*/ 	.word	0x00000000


	//----- nvinfo : EIATTR_MIN_STACK_SIZE
	.align		4
.L_62:
        /*006c*/ 	.byte	0x04, 0x12
        /*006e*/ 	.short	(.L_64 - .L_63)
	.align		4
.L_63:
        /*0070*/ 	.word	index@(_ZN3cub18CUB_300001_SM_10006detail8for_each13static_kernelINS2_12policy_hub_t12policy_500_tElN6thrust24THRUST_300001_SM_1000_NS8cuda_cub20__uninitialized_copy7functorINS7_10device_ptrIfEENS7_7pointerIfNS8_3tagENS7_11use_defaultESF_EEEEEEvT0_T1_)
        /*0074*/ 	.word	0x00000000


	//----- nvinfo : EIATTR_MIN_STACK_SIZE
	.align		4
.L_64:
        /*0078*/ 	.byte	0x04, 0x12
        /*007a*/ 	.short	(.L_66 - .L_65)
	.align		4
.L_65:
        /*007c*/ 	.word	index@(_ZN3cub18CUB_300001_SM_10006detail11EmptyKernelIvEEvv)
        /*0080*/ 	.word	0x00000000


	//----- nvinfo : EIATTR_MIN_STACK_SIZE
	.align		4
.L_66:
        /*0084*/ 	.byte	0x04, 0x12
        /*0086*/ 	.short	(.L_68 - .L_67)
	.align		4
.L_67:
        /*0088*/ 	.word	index@(_Z9cuAveragePfPKfii)
        /*008c*/ 	.word	0x00000000


	//----- nvinfo : EIATTR_MIN_STACK_SIZE
	.align		4
.L_68:
        /*0090*/ 	.byte	0x04, 0x12
        /*0092*/ 	.short	(.L_70 - .L_69)
	.align		4
.L_69:
        /*0094*/ 	.word	index@(_Z12cuComputeAvgPfS_ii)
        /*0098*/ 	.word	0x00000000
.L_70:


//--------------------- .nv.compat                --------------------------
	.section	.nv.compat,"",@"SHT_CUDA_COMPAT_INFO"
	.align	4
        /*0000*/ 	.byte	0x02, 0x09, 0x00, 0x00, 0x02, 0x02, 0x01, 0x00, 0x02, 0x05, 0x05, 0x00, 0x03, 0x07, 0x01, 0x01
        /*0010*/ 	.byte	0x02, 0x03, 0x00, 0x00, 0x02, 0x06, 0x01, 0x00, 0x04, 0x0b, 0x08, 0x00, 0x01, 0x00, 0x00, 0x00
        /*0020*/ 	.byte	0x00, 0x00, 0x00, 0x00


//--------------------- .nv.info._ZN3cub18CUB_300001_SM_10006detail8for_each13static_kernelINS2_12policy_hub_t12policy_500_tElN6thrust24THRUST_300001_SM_1000_NS8cuda_cub20__uninitialized_copy7functorINS7_10device_ptrIfEENS7_7pointerIfNS8_3tagENS7_11use_defaultESF_EEEEEEvT0_T1_ --------------------------
	.section	.nv.info._ZN3cub18CUB_300001_SM_10006detail8for_each13static_kernelINS2_12policy_hub_t12policy_500_tElN6thrust24THRUST_300001_SM_1000_NS8cuda_cub20__uninitialized_copy7functorINS7_10device_ptrIfEENS7_7pointerIfNS8_3tagENS7_11use_defaultESF_EEEEEEvT0_T1_,"",@"SHT_CUDA_INFO"
	.sectionflags	@""
	.align	4


	//----- nvinfo : EIATTR_CUDA_API_VERSION
	.align		4
        /*0000*/ 	.byte	0x04, 0x37
        /*0002*/ 	.short	(.L_72 - .L_71)
.L_71:
        /*0004*/ 	.word	0x00000082


	//----- nvinfo : EIATTR_KPARAM_INFO
	.align		4
.L_72:
        /*0008*/ 	.byte	0x04, 0x17
        /*000a*/ 	.short	(.L_74 - .L_73)
.L_73:
        /*000c*/ 	.word	0x00000000
        /*0010*/ 	.short	0x0001
        /*0012*/ 	.short	0x0008
        /*0014*/ 	.byte	0x00, 0xf0, 0x41, 0x00


	//----- nvinfo : EIATTR_KPARAM_INFO
	.align		4
.L_74:
        /*0018*/ 	.byte	0x04, 0x17
        /*001a*/ 	.short	(.L_76 - .L_75)
.L_75:
        /*001c*/ 	.word	0x00000000
        /*0020*/ 	.short	0x0000
        /*0022*/ 	.short	0x0000
        /*0024*/ 	.byte	0x00, 0xf0, 0x21, 0x00


	//----- nvinfo : EIATTR_SPARSE_MMA_MASK
	.align		4
.L_76:
        /*0028*/ 	.byte	0x03, 0x50
        /*002a*/ 	.short	0x0000


	//----- nvinfo : EIATTR_MAXREG_COUNT
	.align		4
        /*002c*/ 	.byte	0x03, 0x1b
        /*002e*/ 	.short	0x00ff


	//----- nvinfo : EIATTR_MERCURY_ISA_VERSION
	.align		4
        /*0030*/ 	.byte	0x03, 0x5f
        /*0032*/ 	.short	0x0101


	//----- nvinfo : EIATTR_VRC_CTA_INIT_COUNT
	.align		4
        /*0034*/ 	.byte	0x02, 0x4a
	.zero		1
	.zero		1


	//----- nvinfo : EIATTR_EXIT_INSTR_OFFSETS
	.align		4
        /*0038*/ 	.byte	0x04, 0x1c
        /*003a*/ 	.short	(.L_78 - .L_77)


	//   ....[0]....
.L_77:
        /*003c*/ 	.word	0x00000190


	//   ....[1]....
        /*0040*/ 	.word	0x00000320


	//   ....[2]....
        /*0044*/ 	.word	0x000003f0


	//----- nvinfo : EIATTR_MAX_THREADS
	.align		4
.L_78:
        /*0048*/ 	.byte	0x04, 0x05
        /*004a*/ 	.short	(.L_80 - .L_79)
.L_79:
        /*004c*/ 	.word	0x00000100
        /*0050*/ 	.word	0x00000001
        /*0054*/ 	.word	0x00000001


	//----- nvinfo : EIATTR_CRS_STACK_SIZE
	.align		4
.L_80:
        /*0058*/ 	.byte	0x04, 0x1e
        /*005a*/ 	.short	(.L_82 - .L_81)
.L_81:
        /*005c*/ 	.word	0x00000000


	//----- nvinfo : EIATTR_CBANK_PARAM_SIZE
	.align		4
.L_82:
        /*0060*/ 	.byte	0x03, 0x19
        /*0062*/ 	.short	0x0018


	//----- nvinfo : EIATTR_PARAM_CBANK
	.align		4
        /*0064*/ 	.byte	0x04, 0x0a
        /*0066*/ 	.short	(.L_84 - .L_83)
	.align		4
.L_83:
        /*0068*/ 	.word	index@(.nv.constant0._ZN3cub18CUB_300001_SM_10006detail8for_each13static_kernelINS2_12policy_hub_t12policy_500_tElN6thrust24THRUST_300001_SM_1000_NS8cuda_cub20__uninitialized_copy7functorINS7_10device_ptrIfEENS7_7pointerIfNS8_3tagENS7_11use_defaultESF_EEEEEEvT0_T1_)
        /*006c*/ 	.short	0x0380
        /*006e*/ 	.short	0x0018


	//----- nvinfo : EIATTR_SW_WAR
	.align		4
.L_84:
        /*0070*/ 	.byte	0x04, 0x36
        /*0072*/ 	.short	(.L_86 - .L_85)
.L_85:
        /*0074*/ 	.word	0x00000008
.L_86:


//--------------------- .nv.info._ZN3cub18CUB_300001_SM_10006detail11EmptyKernelIvEEvv --------------------------
	.section	.nv.info._ZN3cub18CUB_300001_SM_10006detail11EmptyKernelIvEEvv,"",@"SHT_CUDA_INFO"
	.sectionflags	@""
	.align	4


	//----- nvinfo : EIATTR_CUDA_API_VERSION
	.align		4
        /*0000*/ 	.byte	0x04, 0x37
        /*0002*/ 	.short	(.L_88 - .L_87)
.L_87:
        /*0004*/ 	.word	0x00000082


	//----- nvinfo : EIATTR_SPARSE_MMA_MASK
	.align		4
.L_88:
        /*0008*/ 	.byte	0x03, 0x50
        /*000a*/ 	.short	0x0000


	//----- nvinfo : EIATTR_MAXREG_COUNT
	.align		4
        /*000c*/ 	.byte	0x03, 0x1b
        /*000e*/ 	.short	0x00ff


	//----- nvinfo : EIATTR_MERCURY_ISA_VERSION
	.align		4
        /*0010*/ 	.byte	0x03, 0x5f
        /*0012*/ 	.short	0x0101


	//----- nvinfo : EIATTR_VRC_CTA_INIT_COUNT
	.align		4
        /*0014*/ 	.byte	0x02, 0x4a
	.zero		1
	.zero		1


	//----- nvinfo : EIATTR_EXIT_INSTR_OFFSETS
	.align		4
        /*0018*/ 	.byte	0x04, 0x1c
        /*001a*/ 	.short	(.L_90 - .L_89)


	//   ....[0]....
.L_89:
        /*001c*/ 	.word	0x00000010


	//----- nvinfo : EIATTR_SW_WAR
	.align		4
.L_90:
        /*0020*/ 	.byte	0x04, 0x36
        /*0022*/ 	.short	(.L_92 - .L_91)
.L_91:
        /*0024*/ 	.word	0x00000008
.L_92:


//--------------------- .nv.info._Z9cuAveragePfPKfii --------------------------
	.section	.nv.info._Z9cuAveragePfPKfii,"",@"SHT_CUDA_INFO"
	.sectionflags	@""
	.align	4


	//----- nvinfo : EIATTR_CUDA_API_VERSION
	.align		4
        /*0000*/ 	.byte	0x04, 0x37
        /*0002*/ 	.short	(.L_94 - .L_93)
.L_93:
        /*0004*/ 	.word	0x00000082


	//----- nvinfo : EIATTR_KPARAM_INFO
	.align		4
.L_94:
        /*0008*/ 	.byte	0x04, 0x17
        /*000a*/ 	.short	(.L_96 - .L_95)
.L_95:
        /*000c*/ 	.word	0x00000000
        /*0010*/ 	.short	0x0003
        /*0012*/ 	.short	0x0014
        /*0014*/ 	.byte	0x00, 0xf0, 0x11, 0x00


	//----- nvinfo : EIATTR_KPARAM_INFO
	.align		4
.L_96:
        /*0018*/ 	.byte	0x04, 0x17
        /*001a*/ 	.short	(.L_98 - .L_97)
.L_97:
        /*001c*/ 	.word	0x00000000
        /*0020*/ 	.short	0x0002
        /*0022*/ 	.short	0x0010
        /*0024*/ 	.byte	0x00, 0xf0, 0x11, 0x00


	//----- nvinfo : EIATTR_KPARAM_INFO
	.align		4
.L_98:
        /*0028*/ 	.byte	0x04, 0x17
        /*002a*/ 	.short	(.L_100 - .L_99)
.L_99:
        /*002c*/ 	.word	0x00000000
        /*0030*/ 	.short	0x0001
        /*0032*/ 	.short	0x0008
        /*0034*/ 	.byte	0x00, 0xf5, 0x21, 0x00


	//----- nvinfo : EIATTR_KPARAM_INFO
	.align		4
.L_100:
        /*0038*/ 	.byte	0x04, 0x17
        /*003a*/ 	.short	(.L_102 - .L_101)
.L_101:
        /*003c*/ 	.word	0x00000000
        /*0040*/ 	.short	0x0000
        /*0042*/ 	.short	0x0000
        /*0044*/ 	.byte	0x00, 0xf5, 0x21, 0x00


	//----- nvinfo : EIATTR_SPARSE_MMA_MASK
	.align		4
.L_102:
        /*0048*/ 	.byte	0x03, 0x50
        /*004a*/ 	.short	0x0000


	//----- nvinfo : EIATTR_MAXREG_COUNT
	.align		4
        /*004c*/ 	.byte	0x03, 0x1b
        /*004e*/ 	.short	0x00ff


	//----- nvinfo : EIATTR_MERCURY_ISA_VERSION
	.align		4
        /*0050*/ 	.byte	0x03, 0x5f
        /*0052*/ 	.short	0x0101


	//----- nvinfo : EIATTR_VRC_CTA_INIT_COUNT
	.align		4
        /*0054*/ 	.byte	0x02, 0x4a
	.zero		1
	.zero		1


	//----- nvinfo : EIATTR_EXIT_INSTR_OFFSETS
	.align		4
        /*0058*/ 	.byte	0x04, 0x1c
        /*005a*/ 	.short	(.L_104 - .L_103)


	//   ....[0]....
.L_103:
        /*005c*/ 	.word	0x00000080


	//   ....[1]....
        /*0060*/ 	.word	0x00000290


	//----- nvinfo : EIATTR_CBANK_PARAM_SIZE
	.align		4
.L_104:
        /*0064*/ 	.byte	0x03, 0x19
        /*0066*/ 	.short	0x0018


	//----- nvinfo : EIATTR_PARAM_CBANK
	.align		4
        /*0068*/ 	.byte	0x04, 0x0a
        /*006a*/ 	.short	(.L_106 - .L_105)
	.align		4
.L_105:
        /*006c*/ 	.word	index@(.nv.constant0._Z9cuAveragePfPKfii)
        /*0070*/ 	.short	0x0380
        /*0072*/ 	.short	0x0018


	//----- nvinfo : EIATTR_SW_WAR
	.align		4
.L_106:
        /*0074*/ 	.byte	0x04, 0x36
        /*0076*/ 	.short	(.L_108 - .L_107)
.L_107:
        /*0078*/ 	.word	0x00000008
.L_108:


//--------------------- .nv.info._Z12cuComputeAvgPfS_ii --------------------------
	.section	.nv.info._Z12cuComputeAvgPfS_ii,"",@"SHT_CUDA_INFO"
	.sectionflags	@""
	.align	4


	//----- nvinfo : EIATTR_CUDA_API_VERSION
	.align		4
        /*0000*/ 	.byte	0x04, 0x37
        /*0002*/ 	.short	(.L_110 - .L_109)
.L_109:
        /*0004*/ 	.word	0x00000082


	//----- nvinfo : EIATTR_KPARAM_INFO
	.align		4
.L_110:
        /*0008*/ 	.byte	0x04, 0x17
        /*000a*/ 	.short	(.L_112 - .L_111)
.L_111:
        /*000c*/ 	.word	0x00000000
        /*0010*/ 	.short	0x0003
        /*0012*/ 	.short	0x0014
        /*0014*/ 	.byte	0x00, 0xf0, 0x11, 0x00


	//----- nvinfo : EIATTR_KPARAM_INFO
	.align		4
.L_112:
        /*0018*/ 	.byte	0x04, 0x17
        /*001a*/ 	.short	(.L_114 - .L_113)
.L_113:
        /*001c*/ 	.word	0x00000000
        /*0020*/ 	.short	0x0002
        /*0022*/ 	.short	0x0010
        /*0024*/ 	.byte	0x00, 0xf0, 0x11, 0x00


	//----- nvinfo : EIATTR_KPARAM_INFO
	.align		4
.L_114:
        /*0028*/ 	.byte	0x04, 0x17
        /*002a*/ 	.short	(.L_116 - .L_115)
.L_115:
        /*002c*/ 	.word	0x00000000
        /*0030*/ 	.short	0x0001
        /*0032*/ 	.short	0x0008
        /*0034*/ 	.byte	0x00, 0xf5, 0x21, 0x00


	//----- nvinfo : EIATTR_KPARAM_INFO
	.align		4
.L_116:
        /*0038*/ 	.byte	0x04, 0x17
        /*003a*/ 	.short	(.L_118 - .L_117)
.L_117:
        /*003c*/ 	.word	0x00000000
        /*0040*/ 	.short	0x0000
        /*0042*/ 	.short	0x0000
        /*0044*/ 	.byte	0x00, 0xf5, 0x21, 0x00


	//----- nvinfo : EIATTR_SPARSE_MMA_MASK
	.align		4
.L_118:
        /*0048*/ 	.byte	0x03, 0x50
        /*004a*/ 	.short	0x0000


	//----- nvinfo : EIATTR_MAXREG_COUNT
	.align		4
        /*004c*/ 	.byte	0x03, 0x1b
        /*004e*/ 	.short	0x00ff


	//----- nvinfo : EIATTR_MERCURY_ISA_VERSION
	.align		4
        /*0050*/ 	.byte	0x03, 0x5f
        /*0052*/ 	.short	0x0101


	//----- nvinfo : EIATTR_VRC_CTA_INIT_COUNT
	.align		4
        /*0054*/ 	.byte	0x02, 0x4a
	.zero		1
	.zero		1


	//----- nvinfo : EIATTR_EXIT_INSTR_OFFSETS
	.align		4
        /*0058*/ 	.byte	0x04, 0x1c
        /*005a*/ 	.short	(.L_120 - .L_119)


	//   ....[0]....
.L_119:
        /*005c*/ 	.word	0x00000070


	//   ....[1]....
        /*0060*/ 	.word	0x00000880


	//----- nvinfo : EIATTR_CRS_STACK_SIZE
	.align		4
.L_120:
        /*0064*/ 	.byte	0x04, 0x1e
        /*0066*/ 	.short	(.L_122 - .L_121)
.L_121:
        /*0068*/ 	.word	0x00000000


	//----- nvinfo : EIATTR_CBANK_PARAM_SIZE
	.align		4
.L_122:
        /*006c*/ 	.byte	0x03, 0x19
        /*006e*/ 	.short	0x0018


	//----- nvinfo : EIATTR_PARAM_CBANK
	.align		4
        /*0070*/ 	.byte	0x04, 0x0a
        /*0072*/ 	.short	(.L_124 - .L_123)
	.align		4
.L_123:
        /*0074*/ 	.word	index@(.nv.constant0._Z12cuComputeAvgPfS_ii)
        /*0078*/ 	.short	0x0380
        /*007a*/ 	.short	0x0018


	//----- nvinfo : EIATTR_SW_WAR
	.align		4
.L_124:
        /*007c*/ 	.byte	0x04, 0x36
        /*007e*/ 	.short	(.L_126 - .L_125)
.L_125:
        /*0080*/ 	.word	0x00000008
.L_126:


//--------------------- .nv.callgraph             --------------------------
	.section	.nv.callgraph,"",@"SHT_CUDA_CALLGRAPH"
	.align	4
	.sectionentsize	8
	.align		4
        /*0000*/ 	.word	0x00000000
	.align		4
        /*0004*/ 	.word	0xffffffff
	.align		4
        /*0008*/ 	.word	0x00000000
	.align		4
        /*000c*/ 	.word	0xfffffffe
	.align		4
        /*0010*/ 	.word	0x00000000
	.align		4
        /*0014*/ 	.word	0xfffffffd
	.align		4
        /*0018*/ 	.word	0x00000000
	.align		4
        /*001c*/ 	.word	0xfffffffc


//--------------------- .nv.constant4             --------------------------
	.section	.nv.constant4,"a",@progbits
	.align	8
	.align		8
.nv.constant4:
        /*0000*/ 	.dword	_ZN34_INTERNAL_df5b5c82_4_k_cu_b67cc3aa4cuda3std3__45__cpo5beginE
	.align		8
        /*0008*/ 	.dword	_ZN34_INTERNAL_df5b5c82_4_k_cu_b67cc3aa4cuda3std3__45__cpo3endE
	.align		8
        /*0010*/ 	.dword	_ZN34_INTERNAL_df5b5c82_4_k_cu_b67cc3aa4cuda3std3__45__cpo6cbeginE
	.align		8
        /*0018*/ 	.dword	_ZN34_INTERNAL_df5b5c82_4_k_cu_b67cc3aa4cuda3std3__45__cpo4cendE
	.align		8
        /*0020*/ 	.dword	_ZN34_INTERNAL_df5b5c82_4_k_cu_b67cc3aa4cuda3std3__45__cpo6rbeginE
	.align		8
        /*0028*/ 	.dword	_ZN34_INTERNAL_df5b5c82_4_k_cu_b67cc3aa4cuda3std3__45__cpo4rendE
	.align		8
        /*0030*/ 	.dword	_ZN34_INTERNAL_df5b5c82_4_k_cu_b67cc3aa4cuda3std3__45__cpo7crbeginE
	.align		8
        /*0038*/ 	.dword	_ZN34_INTERNAL_df5b5c82_4_k_cu_b67cc3aa4cuda3std3__45__cpo5crendE
	.align		8
        /*0040*/ 	.dword	_ZN34_INTERNAL_df5b5c82_4_k_cu_b67cc3aa4cuda3std3__436_GLOBAL__N__df5b5c82_4_k_cu_b67cc3aa6ignoreE
	.align		8
        /*0048*/ 	.dword	_ZN34_INTERNAL_df5b5c82_4_k_cu_b67cc3aa4cuda3std3__419piecewise_constructE
	.align		8
        /*0050*/ 	.dword	_ZN34_INTERNAL_df5b5c82_4_k_cu_b67cc3aa4cuda3std3__48in_placeE
	.align		8
        /*0058*/ 	.dword	_ZN34_INTERNAL_df5b5c82_4_k_cu_b67cc3aa4cuda3std3__420unreachable_sentinelE
	.align		8
        /*0060*/ 	.dword	_ZN34_INTERNAL_df5b5c82_4_k_cu_b67cc3aa4cuda3std3__47nulloptE
	.align		8
        /*0068*/ 	.dword	_ZN34_INTERNAL_df5b5c82_4_k_cu_b67cc3aa4cuda3std3__48unexpectE
	.align		8
        /*0070*/ 	.dword	_ZN34_INTERNAL_df5b5c82_4_k_cu_b67cc3aa4cuda3std6ranges3__45__cpo4swapE
	.align		8
        /*0078*/ 	.dword	_ZN34_INTERNAL_df5b5c82_4_k_cu_b67cc3aa4cuda3std6ranges3__45__cpo9iter_moveE
	.align		8
        /*0080*/ 	.dword	_ZN34_INTERNAL_df5b5c82_4_k_cu_b67cc3aa4cuda3std6ranges3__45__cpo7advanceE
	.align		8
        /*0088*/ 	.dword	_ZN34_INTERNAL_df5b5c82_4_k_cu_b67cc3aa4cuda3std6ranges3__45__cpo5beginE
	.align		8
        /*0090*/ 	.dword	_ZN34_INTERNAL_df5b5c82_4_k_cu_b67cc3aa4cuda3std6ranges3__45__cpo3endE
	.align		8
        /*0098*/ 	.dword	_ZN34_INTERNAL_df5b5c82_4_k_cu_b67cc3aa4cuda3std6ranges3__45__cpo6cbeginE
	.align		8
        /*00a0*/ 	.dword	_ZN34_INTERNAL_df5b5c82_4_k_cu_b67cc3aa4cuda3std6ranges3__45__cpo4cendE
	.align		8
        /*00a8*/ 	.dword	_ZN34_INTERNAL_df5b5c82_4_k_cu_b67cc3aa4cuda3std6ranges3__45__cpo9iter_swapE
	.align		8
        /*00b0*/ 	.dword	_ZN34_INTERNAL_df5b5c82_4_k_cu_b67cc3aa4cuda3std6ranges3__45__cpo4nextE
	.align		8
        /*00b8*/ 	.dword	_ZN34_INTERNAL_df5b5c82_4_k_cu_b67cc3aa4cuda3std6ranges3__45__cpo4prevE
	.align		8
        /*00c0*/ 	.dword	_ZN34_INTERNAL_df5b5c82_4_k_cu_b67cc3aa4cuda3std6ranges3__45__cpo4dataE
	.align		8
        /*00c8*/ 	.dword	_ZN34_INTERNAL_df5b5c82_4_k_cu_b67cc3aa4cuda3std6ranges3__45__cpo5cdataE
	.align		8
        /*00d0*/ 	.dword	_ZN34_INTERNAL_df5b5c82_4_k_cu_b67cc3aa4cuda3std6ranges3__45__cpo4sizeE
	.align		8
        /*00d8*/ 	.dword	_ZN34_INTERNAL_df5b5c82_4_k_cu_b67cc3aa4cuda3std6ranges3__45__cpo5ssizeE
	.align		8
        /*00e0*/ 	.dword	_ZN34_INTERNAL_df5b5c82_4_k_cu_b67cc3aa4cuda3std6ranges3__45__cpo8distanceE
	.align		8
        /*00e8*/ 	.dword	_ZN34_INTERNAL_df5b5c82_4_k_cu_b67cc3aa6thrust24THRUST_300001_SM_1000_NS12placeholders2_1E
	.align		8
        /*00f0*/ 	.dword	_ZN34_INTERNAL_df5b5c82_4_k_cu_b67cc3aa6thrust24THRUST_300001_SM_1000_NS12placeholders2_2E
	.align		8
        /*00f8*/ 	.dword	_ZN34_INTERNAL_df5b5c82_4_k_cu_b67cc3aa6thrust24THRUST_300001_SM_1000_NS12placeholders2_3E
	.align		8
        /*0100*/ 	.dword	_ZN34_INTERNAL_df5b5c82_4_k_cu_b67cc3aa6thrust24THRUST_300001_SM_1000_NS12placeholders2_4E
	.align		8
        /*0108*/ 	.dword	_ZN34_INTERNAL_df5b5c82_4_k_cu_b67cc3aa6thrust24THRUST_300001_SM_1000_NS12placeholders2_5E
	.align		8
        /*0110*/ 	.dword	_ZN34_INTERNAL_df5b5c82_4_k_cu_b67cc3aa6thrust24THRUST_300001_SM_1000_NS12placeholders2_6E
	.align		8
        /*0118*/ 	.dword	_ZN34_INTERNAL_df5b5c82_4_k_cu_b67cc3aa6thrust24THRUST_300001_SM_1000_NS12placeholders2_7E
	.align		8
        /*0120*/ 	.dword	_ZN34_INTERNAL_df5b5c82_4_k_cu_b67cc3aa6thrust24THRUST_300001_SM_1000_NS12placeholders2_8E
	.align		8
        /*0128*/ 	.dword	_ZN34_INTERNAL_df5b5c82_4_k_cu_b67cc3aa6thrust24THRUST_300001_SM_1000_NS12placeholders2_9E
	.align		8
        /*0130*/ 	.dword	_ZN34_INTERNAL_df5b5c82_4_k_cu_b67cc3aa6thrust24THRUST_300001_SM_1000_NS12placeholders3_10E
	.align		8
        /*0138*/ 	.dword	_ZN34_INTERNAL_df5b5c82_4_k_cu_b67cc3aa6thrust24THRUST_300001_SM_1000_NS8cuda_cub3parE
	.align		8
        /*0140*/ 	.dword	_ZN34_INTERNAL_df5b5c82_4_k_cu_b67cc3aa6thrust24THRUST_300001_SM_1000_NS8cuda_cub10par_nosyncE
	.align		8
        /*0148*/ 	.dword	_ZN34_INTERNAL_df5b5c82_4_k_cu_b67cc3aa6thrust24THRUST_300001_SM_1000_NS6system6detail10sequential3seqE
	.align		8
        /*0150*/ 	.dword	_ZN34_INTERNAL_df5b5c82_4_k_cu_b67cc3aa6thrust24THRUST_300001_SM_1000_NS6system3cpp3parE
	.align		8
        /*0158*/ 	.dword	_ZN34_INTERNAL_df5b5c82_4_k_cu_b67cc3aa6thrust24THRUST_300001_SM_1000_NS3seqE
	.align		8
        /*0160*/ 	.dword	_ZN34_INTERNAL_df5b5c82_4_k_cu_b67cc3aa6thrust24THRUST_300001_SM_1000_NS6deviceE


//--------------------- .text._ZN3cub18CUB_300001_SM_10006detail8for_each13static_kernelINS2_12policy_hub_t12policy_500_tElN6thrust24THRUST_300001_SM_1000_NS8cuda_cub20__uninitialized_copy7functorINS7_10device_ptrIfEENS7_7pointerIfNS8_3tagENS7_11use_defaultESF_EEEEEEvT0_T1_ --------------------------
	.section	.text._ZN3cub18CUB_300001_SM_10006detail8for_each13static_kernelINS2_12policy_hub_t12policy_500_tElN6thrust24THRUST_300001_SM_1000_NS8cuda_cub20__uninitialized_copy7functorINS7_10device_ptrIfEENS7_7pointerIfNS8_3tagENS7_11use_defaultESF_EEEEEEvT0_T1_,"ax",@progbits
	.align	128
        .global         _ZN3cub18CUB_300001_SM_10006detail8for_each13static_kernelINS2_12policy_hub_t12policy_500_tElN6thrust24THRUST_300001_SM_1000_NS8cuda_cub20__uninitialized_copy7functorINS7_10device_ptrIfEENS7_7pointerIfNS8_3tagENS7_11use_defaultESF_EEEEEEvT0_T1_
        .type           _ZN3cub18CUB_300001_SM_10006detail8for_each13static_kernelINS2_12policy_hub_t12policy_500_tElN6thrust24THRUST_300001_SM_1000_NS8cuda_cub20__uninitialized_copy7functorINS7_10device_ptrIfEENS7_7pointerIfNS8_3tagENS7_11use_defaultESF_EEEEEEvT0_T1_,@function
        .size           _ZN3cub18CUB_300001_SM_10006detail8for_each13static_kernelINS2_12policy_hub_t12policy_500_tElN6thrust24THRUST_300001_SM_1000_NS8cuda_cub20__uninitialized_copy7functorINS7_10device_ptrIfEENS7_7pointerIfNS8_3tagENS7_11use_defaultESF_EEEEEEvT0_T1_,(.L_x_27 - _ZN3cub18CUB_300001_SM_10006detail8for_each13static_kernelINS2_12policy_hub_t12policy_500_tElN6thrust24THRUST_300001_SM_1000_NS8cuda_cub20__uninitialized_copy7functorINS7_10device_ptrIfEENS7_7pointerIfNS8_3tagENS7_11use_defaultESF_EEEEEEvT0_T1_)
        .other          _ZN3cub18CUB_300001_SM_10006detail8for_each13static_kernelINS2_12policy_hub_t12policy_500_tElN6thrust24THRUST_300001_SM_1000_NS8cuda_cub20__uninitialized_copy7functorINS7_10device_ptrIfEENS7_7pointerIfNS8_3tagENS7_11use_defaultESF_EEEEEEvT0_T1_,@"STO_CUDA_ENTRY STV_DEFAULT"
_ZN3cub18CUB_300001_SM_10006detail8for_each13static_kernelINS2_12policy_hub_t12policy_500_tElN6thrust24THRUST_300001_SM_1000_NS8cuda_cub20__uninitialized_copy7functorINS7_10device_ptrIfEENS7_7pointerIfNS8_3tagENS7_11use_defaultESF_EEEEEEvT0_T1_:
.text._ZN3cub18CUB_300001_SM_10006detail8for_each13static_kernelINS2_12policy_hub_t12policy_500_tElN6thrust24THRUST_300001_SM_1000_NS8cuda_cub20__uninitialized_copy7functorINS7_10device_ptrIfEENS7_7pointerIfNS8_3tagENS7_11use_defaultESF_EEEEEEvT0_T1_:
[----:B------:R-:W-:Y:S08]  /*0000*/  LDC R1, c[0x0][0x37c] ;  /* 0x0000df00ff017b82 */ /* 0x000ff00000000800 */
[----:B------:R-:W0:Y:S01]  /*0010*/  S2UR UR4, SR_CTAID.X ;  /* 0x00000000000479c3 */ /* 0x000e220000002500 */
[----:B------:R-:W1:Y:S01]  /*0020*/  LDCU.64 UR6, c[0x0][0x380] ;  /* 0x00007000ff0677ac */ /* 0x000e620008000a00 */
[----:B------:R-:W2:Y:S01]  /*0030*/  LDCU.64 UR8, c[0x0][0x358] ;  /* 0x00006b00ff0877ac */ /* 0x000ea20008000a00 */
[----:B0-----:R-:W-:-:S04]  /*0040*/  UIMAD.WIDE.U32 UR4, UR4, 0x200, URZ ;  /* 0x00000200040478a5 */ /* 0x001fc8000f8e00ff */
[----:B-1----:R-:W-:-:S04]  /*0050*/  UIADD3 UR6, UP0, UPT, -UR4, UR6, URZ ;  /* 0x0000000604067290 */ /* 0x002fc8000ff1e1ff */
[----:B------:R-:W-:Y:S02]  /*0060*/  UIADD3.X UR7, UPT, UPT, ~UR5, UR7, URZ, UP0, !UPT ;  /* 0x0000000705077290 */ /* 0x000fe400087fe5ff */
[----:B------:R-:W-:-:S04]  /*0070*/  UISETP.GE.U32.AND UP0, UPT, UR6, 0x200, UPT ;  /* 0x000002000600788c */ /* 0x000fc8000bf06070 */
[----:B------:R-:W-:-:S09]  /*0080*/  UISETP.GE.AND.EX UP0, UPT, UR7, URZ, UPT, UP0 ;  /* 0x000000ff0700728c */ /* 0x000fd2000bf06300 */
[----:B--2---:R-:W-:Y:S05]  /*0090*/  BRA.U !UP0, `(.L_x_0) ;  /* 0x0000000108407547 */ /* 0x004fea000b800000 */
[----:B------:R-:W0:Y:S01]  /*00a0*/  S2R R0, SR_TID.X ;  /* 0x0000000000007919 */ /* 0x000e220000002100 */
[----:B------:R-:W1:Y:S01]  /*00b0*/  LDCU.64 UR10, c[0x0][0x388] ;  /* 0x00007100ff0a77ac */ /* 0x000e620008000a00 */
[----:B0-----:R-:W-:-:S05]  /*00c0*/  IADD3 R0, P0, PT, R0, UR4, RZ ;  /* 0x0000000400007c10 */ /* 0x001fca000ff1e0ff */
[----:B------:R-:W-:Y:S02]  /*00d0*/  IMAD.X R3, RZ, RZ, UR5, P0 ;  /* 0x00000005ff037e24 */ /* 0x000fe400080e06ff */
[----:B------:R-:W-:-:S03]  /*00e0*/  IMAD.SHL.U32 R4, R0, 0x4, RZ ;  /* 0x0000000400047824 */ /* 0x000fc600078e00ff */
[----:B------:R-:W-:Y:S02]  /*00f0*/  SHF.L.U64.HI R0, R0, 0x2, R3 ;  /* 0x0000000200007819 */ /* 0x000fe40000010203 */
[----:B-1----:R-:W-:-:S04]  /*0100*/  IADD3 R2, P0, PT, R4, UR10, RZ ;  /* 0x0000000a04027c10 */ /* 0x002fc8000ff1e0ff */
[----:B------:R-:W-:Y:S01]  /*0110*/  IADD3.X R3, PT, PT, R0, UR11, RZ, P0, !PT ;  /* 0x0000000b00037c10 */ /* 0x000fe200087fe4ff */
[----:B------:R-:W0:Y:S04]  /*0120*/  LDCU.64 UR10, c[0x0][0x390] ;  /* 0x00007200ff0a77ac */ /* 0x000e280008000a00 */
[----:B------:R-:W2:Y:S01]  /*0130*/  LDG.E R7, desc[UR8][R2.64] ;  /* 0x0000000802077981 */ /* 0x000ea2000c1e1900 */
[----:B0-----:R-:W-:-:S04]  /*0140*/  IADD3 R4, P0, PT, R4, UR10, RZ ;  /* 0x0000000a04047c10 */ /* 0x001fc8000ff1e0ff */
[----:B------:R-:W-:-:S05]  /*0150*/  IADD3.X R5, PT, PT, R0, UR11, RZ, P0, !PT ;  /* 0x0000000b00057c10 */ /* 0x000fca00087fe4ff */
[----:B--2---:R-:W-:Y:S04]  /*0160*/  STG.E desc[UR8][R4.64], R7 ;  /* 0x0000000704007986 */ /* 0x004fe8000c101908 */
[----:B------:R-:W2:Y:S04]  /*0170*/  LDG.E R9, desc[UR8][R2.64+0x400] ;  /* 0x0004000802097981 */ /* 0x000ea8000c1e1900 */
[----:B--2---:R-:W-:Y:S01]  /*0180*/  STG.E desc[UR8][R4.64+0x400], R9 ;  /* 0x0004000904007986 */ /* 0x004fe2000c101908 */
[----:B------:R-:W-:Y:S05]  /*0190*/  EXIT ;  /* 0x000000000000794d */ /* 0x000fea0003800000 */
.L_x_0:
[----:B------:R-:W0:Y:S01]  /*01a0*/  S2R R0, SR_TID.X ;  /* 0x0000000000007919 */ /* 0x000e220000002100 */
[----:B------:R-:W-:Y:S01]  /*01b0*/  USHF.R.S32.HI UR7, URZ, 0x1f, UR6 ;  /* 0x0000001fff077899 */ /* 0x000fe20008011406 */
[----:B------:R-:W-:Y:S05]  /*01c0*/  BSSY.RECONVERGENT B0, `(.L_x_1) ;  /* 0x0000015000007945 */ /* 0x000fea0003800200 */
[----:B------:R-:W-:Y:S01]  /*01d0*/  IMAD.U32 R3, RZ, RZ, UR7 ;  /* 0x00000007ff037e24 */ /* 0x000fe2000f8e00ff */
[C---:B0-----:R-:W-:Y:S01]  /*01e0*/  ISETP.LT.U32.AND P0, PT, R0.reuse, UR6, PT ;  /* 0x0000000600007c0c */ /* 0x041fe2000bf01070 */
[----:B------:R-:W-:-:S03]  /*01f0*/  VIADD R2, R0, 0x100 ;  /* 0x0000010000027836 */ /* 0x000fc60000000000 */
[----:B------:R-:W-:Y:S02]  /*0200*/  ISETP.GT.AND.EX P0, PT, R3, RZ, PT, P0 ;  /* 0x000000ff0300720c */ /* 0x000fe40003f04300 */
[----:B------:R-:W-:Y:S01]  /*0210*/  ISETP.LT.U32.AND P1, PT, R2, UR6, PT ;  /* 0x0000000602007c0c */ /* 0x000fe2000bf21070 */
[----:B------:R-:W-:-:S05]  /*0220*/  IMAD.U32 R2, RZ, RZ, UR7 ;  /* 0x00000007ff027e24 */ /* 0x000fca000f8e00ff */
[----:B------:R-:W-:-:S05]  /*0230*/  ISETP.GT.AND.EX P1, PT, R2, RZ, PT, P1 ;  /* 0x000000ff0200720c */ /* 0x000fca0003f24310 */
[----:B------:R-:W-:Y:S08]  /*0240*/  @!P0 BRA `(.L_x_2) ;  /* 0x0000000000308947 */ /* 0x000ff00003800000 */
[----:B------:R-:W0:Y:S01]  /*0250*/  LDCU.64 UR10, c[0x0][0x388] ;  /* 0x00007100ff0a77ac */ /* 0x000e220008000a00 */
[----:B------:R-:W-:-:S05]  /*0260*/  IADD3 R2, P0, PT, R0, UR4, RZ ;  /* 0x0000000400027c10 */ /* 0x000fca000ff1e0ff */
[----:B------:R-:W-:Y:S02]  /*0270*/  IMAD.X R3, RZ, RZ, UR5, P0 ;  /* 0x00000005ff037e24 */ /* 0x000fe400080e06ff */
[----:B------:R-:W-:-:S03]  /*0280*/  IMAD.SHL.U32 R4, R2, 0x4, RZ ;  /* 0x0000000402047824 */ /* 0x000fc600078e00ff */
[----:B------:R-:W-:Y:S02]  /*0290*/  SHF.L.U64.HI R5, R2, 0x2, R3 ;  /* 0x0000000202057819 */ /* 0x000fe40000010203 */
[----:B0-----:R-:W-:-:S04]  /*02a0*/  IADD3 R2, P0, PT, R4, UR10, RZ ;  /* 0x0000000a04027c10 */ /* 0x001fc8000ff1e0ff */
[----:B------:R-:W-:Y:S01]  /*02b0*/  IADD3.X R3, PT, PT, R5, UR11, RZ, P0, !PT ;  /* 0x0000000b05037c10 */ /* 0x000fe200087fe4ff */
[----:B------:R-:W0:Y:S05]  /*02c0*/  LDCU.64 UR10, c[0x0][0x390] ;  /* 0x00007200ff0a77ac */ /* 0x000e2a0008000a00 */
[----:B------:R-:W2:Y:S01]  /*02d0*/  LDG.E R3, desc[UR8][R2.64] ;  /* 0x0000000802037981 */ /* 0x000ea2000c1e1900 */
[----:B0-----:R-:W-:-:S04]  /*02e0*/  IADD3 R4, P0, PT, R4, UR10, RZ ;  /* 0x0000000a04047c10 */ /* 0x001fc8000ff1e0ff */
[----:B------:R-:W-:-:S05]  /*02f0*/  IADD3.X R5, PT, PT, R5, UR11, RZ, P0, !PT ;  /* 0x0000000b05057c10 */ /* 0x000fca00087fe4ff */
[----:B--2---:R0:W-:Y:S04]  /*0300*/  STG.E desc[UR8][R4.64], R3 ;  /* 0x0000000304007986 */ /* 0x0041e8000c101908 */
.L_x_2:
[----:B------:R-:W-:Y:S05]  /*0310*/  BSYNC.RECONVERGENT B0 ;  /* 0x0000000000007941 */ /* 0x000fea0003800200 */
.L_x_1:
[----:B------:R-:W-:Y:S05]  /*0320*/  @!P1 EXIT ;  /* 0x000000000000994d */ /* 0x000fea0003800000 */
[----:B------:R-:W1:Y:S01]  /*0330*/  LDCU.64 UR6, c[0x0][0x388] ;  /* 0x00007100ff0677ac */ /* 0x000e620008000a00 */
[----:B------:R-:W-:-:S05]  /*0340*/  IADD3 R0, P0, PT, R0, UR4, RZ ;  /* 0x0000000400007c10 */ /* 0x000fca000ff1e0ff */
[----:B0-----:R-:W-:Y:S02]  /*0350*/  IMAD.X R3, RZ, RZ, UR5, P0 ;  /* 0x00000005ff037e24 */ /* 0x001fe400080e06ff */
[----:B------:R-:W-:-:S03]  /*0360*/  IMAD.SHL.U32 R4, R0, 0x4, RZ ;  /* 0x0000000400047824 */ /* 0x000fc600078e00ff */
[----:B------:R-:W-:Y:S02]  /*0370*/  SHF.L.U64.HI R0, R0, 0x2, R3 ;  /* 0x0000000200007819 */ /* 0x000fe40000010203 */
[----:B-1----:R-:W-:-:S04]  /*0380*/  IADD3 R2, P0, PT, R4, UR6, RZ ;  /* 0x0000000604027c10 */ /* 0x002fc8000ff1e0ff */
[----:B------:R-:W-:Y:S01]  /*0390*/  IADD3.X R3, PT, PT, R0, UR7, RZ, P0, !PT ;  /* 0x0000000700037c10 */ /* 0x000fe200087fe4ff */
[----:B------:R-:W0:Y:S05]  /*03a0*/  LDCU.64 UR6, c[0x0][0x390] ;  /* 0x00007200ff0677ac */ /* 0x000e2a0008000a00 */
[----:B------:R-:W2:Y:S01]  /*03b0*/  LDG.E R3, desc[UR8][R2.64+0x400] ;  /* 0x0004000802037981 */ /* 0x000ea2000c1e1900 */
[----:B0-----:R-:W-:-:S04]  /*03c0*/  IADD3 R4, P0, PT, R4, UR6, RZ ;  /* 0x0000000604047c10 */ /* 0x001fc8000ff1e0ff */
[----:B------:R-:W-:-:S05]  /*03d0*/  IADD3.X R5, PT, PT, R0, UR7, RZ, P0, !PT ;  /* 0x0000000700057c10 */ /* 0x000fca00087fe4ff */
[----:B--2---:R-:W-:Y:S01]  /*03e0*/  STG.E desc[UR8][R4.64+0x400], R3 ;  /* 0x0004000304007986 */ /* 0x004fe2000c101908 */
[----:B------:R-:W-:Y:S05]  /*03f0*/  EXIT ;  /* 0x000000000000794d */ /* 0x000fea0003800000 */
.L_x_3:
[----:B------:R-:W-:-:S00]  /*0400*/  BRA `(.L_x_3) ;  /* 0xfffffffc00fc7947 */ /* 0x000fc0000383ffff */
[----:B------:R-:W-:-:S00]  /*0410*/  NOP ;  /* 0x0000000000007918 */ /* 0x000fc00000000000 */
        /* <DEDUP_REMOVED lines=14> */
.L_x_27:


//--------------------- .text._ZN3cub18CUB_300001_SM_10006detail11EmptyKernelIvEEvv --------------------------
	.section	.text._ZN3cub18CUB_300001_SM_10006detail11EmptyKernelIvEEvv,"ax",@progbits
	.align	128
        .global         _ZN3cub18CUB_300001_SM_10006detail11EmptyKernelIvEEvv
        .type           _ZN3cub18CUB_300001_SM_10006detail11EmptyKernelIvEEvv,@function
        .size           _ZN3cub18CUB_300001_SM_10006detail11EmptyKernelIvEEvv,(.L_x_28 - _ZN3cub18CUB_300001_SM_10006detail11EmptyKernelIvEEvv)
        .other          _ZN3cub18CUB_300001_SM_10006detail11EmptyKernelIvEEvv,@"STO_CUDA_ENTRY STV_DEFAULT"
_ZN3cub18CUB_300001_SM_10006detail11EmptyKernelIvEEvv:
.text._ZN3cub18CUB_300001_SM_10006detail11EmptyKernelIvEEvv:
[----:B------:R-:W-:Y:S01]  /*0000*/  LDC R1, c[0x0][0x37c] ;  /* 0x0000df00ff017b82 */ /* 0x000fe20000000800 */
[----:B------:R-:W-:Y:S05]  /*0010*/  EXIT ;  /* 0x000000000000794d */ /* 0x000fea0003800000 */
.L_x_4:
        /* <DEDUP_REMOVED lines=14> */
.L_x_28:


//--------------------- .text._Z9cuAveragePfPKfii --------------------------
	.section	.text._Z9cuAveragePfPKfii,"ax",@progbits
	.align	128
        .global         _Z9cuAveragePfPKfii
        .type           _Z9cuAveragePfPKfii,@function
        .size           _Z9cuAveragePfPKfii,(.L_x_29 - _Z9cuAveragePfPKfii)
        .other          _Z9cuAveragePfPKfii,@"STO_CUDA_ENTRY STV_DEFAULT"
_Z9cuAveragePfPKfii:
.text._Z9cuAveragePfPKfii:
[----:B------:R-:W-:Y:S01]  /*0000*/  LDC R1, c[0x0][0x37c] ;  /* 0x0000df00ff017b82 */ /* 0x000fe20000000800 */
[----:B------:R-:W0:Y:S07]  /*0010*/  S2R R0, SR_CTAID.X ;  /* 0x0000000000007919 */ /* 0x000e2e0000002500 */
[----:B------:R-:W1:Y:S01]  /*0020*/  LDC.64 R2, c[0x0][0x390] ;  /* 0x0000e400ff027b82 */ /* 0x000e620000000a00 */
[----:B------:R-:W0:Y:S01]  /*0030*/  LDCU UR4, c[0x0][0x360] ;  /* 0x00006c00ff0477ac */ /* 0x000e220008000800 */
[----:B------:R-:W0:Y:S02]  /*0040*/  S2R R5, SR_TID.X ;  /* 0x0000000000057919 */ /* 0x000e240000002100 */
[----:B0-----:R-:W-:-:S02]  /*0050*/  IMAD R0, R0, UR4, R5 ;  /* 0x0000000400007c24 */ /* 0x001fc4000f8e0205 */
[----:B-1----:R-:W-:-:S05]  /*0060*/  IMAD R5, R3, R2, RZ ;  /* 0x0000000203057224 */ /* 0x002fca00078e02ff */
[----:B------:R-:W-:-:S13]  /*0070*/  ISETP.GE.AND P0, PT, R0, R5, PT ;  /* 0x000000050000720c */ /* 0x000fda0003f06270 */
[----:B------:R-:W-:Y:S05]  /*0080*/  @P0 EXIT ;  /* 0x000000000000094d */ /* 0x000fea0003800000 */
[----:B------:R-:W-:Y:S01]  /*0090*/  IABS R7, R3 ;  /* 0x0000000300077213 */ /* 0x000fe20000000000 */
[----:B------:R-:W0:Y:S03]  /*00a0*/  LDCU.64 UR4, c[0x0][0x358] ;  /* 0x00006b00ff0477ac */ /* 0x000e260008000a00 */
[----:B------:R-:W1:Y:S08]  /*00b0*/  I2F.RP R2, R7 ;  /* 0x0000000700027306 */ /* 0x000e700000209400 */
[----:B-1----:R-:W1:Y:S02]  /*00c0*/  MUFU.RCP R2, R2 ;  /* 0x0000000200027308 */ /* 0x002e640000001000 */
[----:B-1----:R-:W-:-:S06]  /*00d0*/  VIADD R4, R2, 0xffffffe ;  /* 0x0ffffffe02047836 */ /* 0x002fcc0000000000 */
[----:B------:R1:W2:Y:S02]  /*00e0*/  F2I.FTZ.U32.TRUNC.NTZ R5, R4 ;  /* 0x0000000400057305 */ /* 0x0002a4000021f000 */
[----:B-1----:R-:W-:Y:S02]  /*00f0*/  HFMA2 R4, -RZ, RZ, 0, 0 ;  /* 0x00000000ff047431 */ /* 0x002fe400000001ff */
[----:B--2---:R-:W-:-:S04]  /*0100*/  IMAD.MOV R6, RZ, RZ, -R5 ;  /* 0x000000ffff067224 */ /* 0x004fc800078e0a05 */
[----:B------:R-:W-:Y:S01]  /*0110*/  IMAD R9, R6, R7, RZ ;  /* 0x0000000706097224 */ /* 0x000fe200078e02ff */
[----:B------:R-:W-:-:S03]  /*0120*/  IABS R6, R0 ;  /* 0x0000000000067213 */ /* 0x000fc60000000000 */
[----:B------:R-:W-:-:S06]  /*0130*/  IMAD.HI.U32 R5, R5, R9, R4 ;  /* 0x0000000905057227 */ /* 0x000fcc00078e0004 */
[----:B------:R-:W-:Y:S02]  /*0140*/  IMAD.HI.U32 R8, R5, R6, RZ ;  /* 0x0000000605087227 */ /* 0x000fe400078e00ff */
[----:B------:R-:W1:Y:S02]  /*0150*/  LDC.64 R4, c[0x0][0x380] ;  /* 0x0000e000ff047b82 */ /* 0x000e640000000a00 */
[----:B------:R-:W-:-:S04]  /*0160*/  IMAD.MOV R2, RZ, RZ, -R8 ;  /* 0x000000ffff027224 */ /* 0x000fc800078e0a08 */
[----:B------:R-:W-:-:S05]  /*0170*/  IMAD R2, R7, R2, R6 ;  /* 0x0000000207027224 */ /* 0x000fca00078e0206 */
[----:B------:R-:W-:-:S13]  /*0180*/  ISETP.GT.U32.AND P2, PT, R7, R2, PT ;  /* 0x000000020700720c */ /* 0x000fda0003f44070 */
[-C--:B------:R-:W-:Y:S01]  /*0190*/  @!P2 IADD3 R2, PT, PT, R2, -R7.reuse, RZ ;  /* 0x800000070202a210 */ /* 0x080fe20007ffe0ff */
[----:B------:R-:W-:Y:S01]  /*01a0*/  @!P2 VIADD R8, R8, 0x1 ;  /* 0x000000010808a836 */ /* 0x000fe20000000000 */
[----:B------:R-:W-:Y:S02]  /*01b0*/  ISETP.NE.AND P2, PT, R3, RZ, PT ;  /* 0x000000ff0300720c */ /* 0x000fe40003f45270 */
[----:B------:R-:W-:Y:S02]  /*01c0*/  ISETP.GE.U32.AND P0, PT, R2, R7, PT ;  /* 0x000000070200720c */ /* 0x000fe40003f06070 */
[----:B------:R-:W2:Y:S01]  /*01d0*/  LDC.64 R6, c[0x0][0x388] ;  /* 0x0000e200ff067b82 */ /* 0x000ea20000000a00 */
[----:B------:R-:W-:-:S04]  /*01e0*/  LOP3.LUT R2, R0, R3, RZ, 0x3c, !PT ;  /* 0x0000000300027212 */ /* 0x000fc800078e3cff */
[----:B------:R-:W-:-:S06]  /*01f0*/  ISETP.GE.AND P1, PT, R2, RZ, PT ;  /* 0x000000ff0200720c */ /* 0x000fcc0003f26270 */
[----:B------:R-:W-:-:S07]  /*0200*/  @P0 IADD3 R8, PT, PT, R8, 0x1, RZ ;  /* 0x0000000108080810 */ /* 0x000fce0007ffe0ff */
[----:B------:R-:W-:Y:S02]  /*0210*/  @!P1 IADD3 R8, PT, PT, -R8, RZ, RZ ;  /* 0x000000ff08089210 */ /* 0x000fe40007ffe1ff */
[----:B------:R-:W-:Y:S01]  /*0220*/  @!P2 LOP3.LUT R8, RZ, R3, RZ, 0x33, !PT ;  /* 0x00000003ff08a212 */ /* 0x000fe200078e33ff */
[----:B-1----:R-:W-:-:S04]  /*0230*/  IMAD.WIDE R2, R0, 0x4, R4 ;  /* 0x0000000400027825 */ /* 0x002fc800078e0204 */
[----:B--2---:R-:W-:Y:S01]  /*0240*/  IMAD.WIDE R4, R8, 0x4, R6 ;  /* 0x0000000408047825 */ /* 0x004fe200078e0206 */
[----:B0-----:R-:W2:Y:S05]  /*0250*/  LDG.E R0, desc[UR4][R2.64] ;  /* 0x0000000402007981 */ /* 0x001eaa000c1e1900 */
[----:B------:R-:W2:Y:S02]  /*0260*/  LDG.E R5, desc[UR4][R4.64] ;  /* 0x0000000404057981 */ /* 0x000ea4000c1e1900 */
[----:B--2---:R-:W-:-:S05]  /*0270*/  FADD R7, R0, -R5 ;  /* 0x8000000500077221 */ /* 0x004fca0000000000 */
[----:B------:R-:W-:Y:S01]  /*0280*/  STG.E desc[UR4][R2.64], R7 ;  /* 0x0000000702007986 */ /* 0x000fe2000c101904 */
[----:B------:R-:W-:Y:S05]  /*0290*/  EXIT ;  /* 0x000000000000794d */ /* 0x000fea0003800000 */
.L_x_5:
        /* <DEDUP_REMOVED lines=14> */
.L_x_29:


//--------------------- .text._Z12cuComputeAvgPfS_ii --------------------------
	.section	.text._Z12cuComputeAvgPfS_ii,"ax",@progbits
	.align	128
        .global         _Z12cuComputeAvgPfS_ii
        .type           _Z12cuComputeAvgPfS_ii,@function
        .size           _Z12cuComputeAvgPfS_ii,(.L_x_26 - _Z12cuComputeAvgPfS_ii)
        .other          _Z12cuComputeAvgPfS_ii,@"STO_CUDA_ENTRY STV_DEFAULT"
_Z12cuComputeAvgPfS_ii:
.text._Z12cuComputeAvgPfS_ii:
[----:B------:R-:W-:Y:S01]  /*0000*/  LDC R1, c[0x0][0x37c] ;  /* 0x0000df00ff017b82 */ /* 0x000fe20000000800 */
[----:B------:R-:W0:Y:S01]  /*0010*/  S2R R2, SR_CTAID.X ;  /* 0x0000000000027919 */ /* 0x000e220000002500 */
[----:B------:R-:W0:Y:S01]  /*0020*/  LDCU UR4, c[0x0][0x360] ;  /* 0x00006c00ff0477ac */ /* 0x000e220008000800 */
[----:B------:R-:W0:Y:S01]  /*0030*/  S2R R3, SR_TID.X ;  /* 0x0000000000037919 */ /* 0x000e220000002100 */
[----:B------:R-:W1:Y:S01]  /*0040*/  LDCU UR5, c[0x0][0x390] ;  /* 0x00007200ff0577ac */ /* 0x000e620008000800 */
[----:B0-----:R-:W-:-:S05]  /*0050*/  IMAD R2, R2, UR4, R3 ;  /* 0x0000000402027c24 */ /* 0x001fca000f8e0203 */
[----:B-1----:R-:W-:-:S13]  /*0060*/  ISETP.GE.AND P0, PT, R2, UR5, PT ;  /* 0x0000000502007c0c */ /* 0x002fda000bf06270 */
[----:B------:R-:W-:Y:S05]  /*0070*/  @P0 EXIT ;  /* 0x000000000000094d */ /* 0x000fea0003800000 */
[----:B------:R-:W0:Y:S01]  /*0080*/  LDCU UR12, c[0x0][0x394] ;  /* 0x00007280ff0c77ac */ /* 0x000e220008000800 */
[----:B------:R-:W-:Y:S01]  /*0090*/  HFMA2 R3, -RZ, RZ, 0, 0 ;  /* 0x00000000ff037431 */ /* 0x000fe200000001ff */
[----:B------:R-:W1:Y:S01]  /*00a0*/  LDCU.64 UR10, c[0x0][0x358] ;  /* 0x00006b00ff0a77ac */ /* 0x000e620008000a00 */
[----:B0-----:R-:W-:-:S09]  /*00b0*/  UISETP.GE.AND UP0, UPT, UR12, 0x1, UPT ;  /* 0x000000010c00788c */ /* 0x001fd2000bf06270 */
[----:B-1----:R-:W-:Y:S05]  /*00c0*/  BRA.U !UP0, `(.L_x_6) ;  /* 0x0000000508a87547 */ /* 0x002fea000b800000 */
[----:B------:R-:W-:Y:S02]  /*00d0*/  UISETP.GE.U32.AND UP1, UPT, UR12, 0x10, UPT ;  /* 0x000000100c00788c */ /* 0x000fe4000bf26070 */
[----:B------:R-:W-:Y:S01]  /*00e0*/  IMAD R0, R2, UR12, RZ ;  /* 0x0000000c02007c24 */ /* 0x000fe2000f8e02ff */
[----:B------:R-:W-:Y:S01]  /*00f0*/  ULOP3.LUT UR8, UR12, 0xf, URZ, 0xc0, !UPT ;  /* 0x0000000f0c087892 */ /* 0x000fe2000f8ec0ff */
[----:B------:R-:W-:Y:S01]  /*0100*/  IMAD.MOV.U32 R3, RZ, RZ, RZ ;  /* 0x000000ffff037224 */ /* 0x000fe200078e00ff */
[----:B------:R-:W-:Y:S02]  /*0110*/  UMOV UR4, URZ ;  /* 0x000000ff00047c82 */ /* 0x000fe40008000000 */
[----:B------:R-:W-:Y:S02]  /*0120*/  UISETP.NE.AND UP0, UPT, UR8, URZ, UPT ;  /* 0x000000ff0800728c */ /* 0x000fe4000bf05270 */
[----:B------:R-:W-:Y:S09]  /*0130*/  BRA.U !UP1, `(.L_x_7) ;  /* 0x0000000109b87547 */ /* 0x000ff2000b800000 */
[----:B------:R-:W0:Y:S01]  /*0140*/  LDCU.64 UR6, c[0x0][0x388] ;  /* 0x00007100ff0677ac */ /* 0x000e220008000a00 */
[----:B------:R-:W-:Y:S01]  /*0150*/  MOV R3, RZ ;  /* 0x000000ff00037202 */ /* 0x000fe20000000f00 */
[----:B------:R-:W-:Y:S01]  /*0160*/  IMAD.MOV.U32 R6, RZ, RZ, R0 ;  /* 0x000000ffff067224 */ /* 0x000fe200078e0000 */
[----:B------:R-:W-:-:S04]  /*0170*/  ULOP3.LUT UR4, UR12, 0x7ffffff0, URZ, 0xc0, !UPT ;  /* 0x7ffffff00c047892 */ /* 0x000fc8000f8ec0ff */
[----:B------:R-:W-:Y:S02]  /*0180*/  UIADD3 UR9, UPT, UPT, -UR4, URZ, URZ ;  /* 0x000000ff04097290 */ /* 0x000fe4000fffe1ff */
[----:B0-----:R-:W-:-:S04]  /*0190*/  UIADD3 UR5, UP1, UPT, UR6, 0x20, URZ ;  /* 0x0000002006057890 */ /* 0x001fc8000ff3e0ff */
[----:B------:R-:W-:-:S12]  /*01a0*/  UIADD3.X UR6, UPT, UPT, URZ, UR7, URZ, UP1, !UPT ;  /* 0x00000007ff067290 */ /* 0x000fd80008ffe4ff */
.L_x_8:
[----:B------:R-:W-:Y:S01]  /*01b0*/  MOV R4, UR5 ;  /* 0x0000000500047c02 */ /* 0x000fe20008000f00 */
[----:B------:R-:W-:-:S04]  /*01c0*/  IMAD.U32 R5, RZ, RZ, UR6 ;  /* 0x00000006ff057e24 */ /* 0x000fc8000f8e00ff */
[----:B------:R-:W-:-:S05]  /*01d0*/  IMAD.WIDE R4, R6, 0x4, R4 ;  /* 0x0000000406047825 */ /* 0x000fca00078e0204 */
[----:B------:R-:W2:Y:S04]  /*01e0*/  LDG.E R16, desc[UR10][R4.64+-0x20] ;  /* 0xffffe00a04107981 */ /* 0x000ea8000c1e1900 */
[----:B------:R-:W3:Y:S04]  /*01f0*/  LDG.E R15, desc[UR10][R4.64+-0x1c] ;  /* 0xffffe40a040f7981 */ /* 0x000ee8000c1e1900 */
[----:B------:R-:W4:Y:S04]  /*0200*/  LDG.E R18, desc[UR10][R4.64+-0x18] ;  /* 0xffffe80a04127981 */ /* 0x000f28000c1e1900 */
[----:B------:R-:W5:Y:S04]  /*0210*/  LDG.E R20, desc[UR10][R4.64+-0x14] ;  /* 0xffffec0a04147981 */ /* 0x000f68000c1e1900 */
        /* <DEDUP_REMOVED lines=11> */
[----:B------:R-:W5:Y:S01]  /*02d0*/  LDG.E R14, desc[UR10][R4.64+0x1c] ;  /* 0x00001c0a040e7981 */ /* 0x000f62000c1e1900 */
[----:B------:R-:W-:Y:S01]  /*02e0*/  UIADD3 UR9, UPT, UPT, UR9, 0x10, URZ ;  /* 0x0000001009097890 */ /* 0x000fe2000fffe0ff */
[----:B------:R-:W-:-:S03]  /*02f0*/  IADD3 R6, PT, PT, R6, 0x10, RZ ;  /* 0x0000001006067810 */ /* 0x000fc60007ffe0ff */
[----:B------:R-:W-:Y:S01]  /*0300*/  UISETP.NE.AND UP1, UPT, UR9, URZ, UPT ;  /* 0x000000ff0900728c */ /* 0x000fe2000bf25270 */
[----:B--2---:R-:W-:-:S04]  /*0310*/  FADD R16, R16, R3 ;  /* 0x0000000310107221 */ /* 0x004fc80000000000 */
[----:B---3--:R-:W-:-:S04]  /*0320*/  FADD R15, R16, R15 ;  /* 0x0000000f100f7221 */ /* 0x008fc80000000000 */
[----:B----4-:R-:W-:-:S04]  /*0330*/  FADD R15, R15, R18 ;  /* 0x000000120f0f7221 */ /* 0x010fc80000000000 */
[----:B-----5:R-:W-:-:S04]  /*0340*/  FADD R15, R15, R20 ;  /* 0x000000140f0f7221 */ /* 0x020fc80000000000 */
[----:B------:R-:W-:-:S04]  /*0350*/  FADD R15, R15, R22 ;  /* 0x000000160f0f7221 */ /* 0x000fc80000000000 */
        /* <DEDUP_REMOVED lines=10> */
[----:B------:R-:W-:Y:S01]  /*0400*/  FADD R3, R7, R14 ;  /* 0x0000000e07037221 */ /* 0x000fe20000000000 */
[----:B------:R-:W-:Y:S06]  /*0410*/  BRA.U UP1, `(.L_x_8) ;  /* 0xfffffffd01647547 */ /* 0x000fec000b83ffff */
.L_x_7:
[----:B------:R-:W-:Y:S05]  /*0420*/  BRA.U !UP0, `(.L_x_6) ;  /* 0x0000000108d07547 */ /* 0x000fea000b800000 */
[----:B------:R-:W-:Y:S02]  /*0430*/  UISETP.GE.U32.AND UP0, UPT, UR8, 0x8, UPT ;  /* 0x000000080800788c */ /* 0x000fe4000bf06070 */
[----:B------:R-:W-:-:S04]  /*0440*/  ULOP3.LUT UR6, UR12, 0x7, URZ, 0xc0, !UPT ;  /* 0x000000070c067892 */ /* 0x000fc8000f8ec0ff */
[----:B------:R-:W-:-:S03]  /*0450*/  UISETP.NE.AND UP1, UPT, UR6, URZ, UPT ;  /* 0x000000ff0600728c */ /* 0x000fc6000bf25270 */
[----:B------:R-:W-:Y:S08]  /*0460*/  BRA.U !UP0, `(.L_x_9) ;  /* 0x0000000108507547 */ /* 0x000ff0000b800000 */
[----:B------:R-:W0:Y:S01]  /*0470*/  LDC.64 R4, c[0x0][0x388] ;  /* 0x0000e200ff047b82 */ /* 0x000e220000000a00 */
[----:B------:R-:W-:-:S04]  /*0480*/  VIADD R7, R0, UR4 ;  /* 0x0000000400077c36 */ /* 0x000fc80008000000 */
[----:B0-----:R-:W-:-:S05]  /*0490*/  IMAD.WIDE R4, R7, 0x4, R4 ;  /* 0x0000000407047825 */ /* 0x001fca00078e0204 */
[----:B------:R-:W2:Y:S04]  /*04a0*/  LDG.E R6, desc[UR10][R4.64] ;  /* 0x0000000a04067981 */ /* 0x000ea8000c1e1900 */
[----:B------:R-:W3:Y:S04]  /*04b0*/  LDG.E R7, desc[UR10][R4.64+0x4] ;  /* 0x0000040a04077981 */ /* 0x000ee8000c1e1900 */
[----:B------:R-:W4:Y:S04]  /*04c0*/  LDG.E R9, desc[UR10][R4.64+0x8] ;  /* 0x0000080a04097981 */ /* 0x000f28000c1e1900 */
[----:B------:R-:W5:Y:S04]  /*04d0*/  LDG.E R11, desc[UR10][R4.64+0xc] ;  /* 0x00000c0a040b7981 */ /* 0x000f68000c1e1900 */
[----:B------:R-:W5:Y:S04]  /*04e0*/  LDG.E R13, desc[UR10][R4.64+0x10] ;  /* 0x0000100a040d7981 */ /* 0x000f68000c1e1900 */
[----:B------:R-:W5:Y:S04]  /*04f0*/  LDG.E R15, desc[UR10][R4.64+0x14] ;  /* 0x0000140a040f7981 */ /* 0x000f68000c1e1900 */
[----:B------:R-:W5:Y:S04]  /*0500*/  LDG.E R17, desc[UR10][R4.64+0x18] ;  /* 0x0000180a04117981 */ /* 0x000f68000c1e1900 */
[----:B------:R-:W5:Y:S01]  /*0510*/  LDG.E R19, desc[UR10][R4.64+0x1c] ;  /* 0x00001c0a04137981 */ /* 0x000f62000c1e1900 */
[----:B------:R-:W-:Y:S01]  /*0520*/  UIADD3 UR4, UPT, UPT, UR4, 0x8, URZ ;  /* 0x0000000804047890 */ /* 0x000fe2000fffe0ff */
[----:B--2---:R-:W-:-:S04]  /*0530*/  FADD R6, R3, R6 ;  /* 0x0000000603067221 */ /* 0x004fc80000000000 */
[----:B---3--:R-:W-:-:S04]  /*0540*/  FADD R6, R6, R7 ;  /* 0x0000000706067221 */ /* 0x008fc80000000000 */
[----:B----4-:R-:W-:-:S04]  /*0550*/  FADD R6, R6, R9 ;  /* 0x0000000906067221 */ /* 0x010fc80000000000 */
[----:B-----5:R-:W-:-:S04]  /*0560*/  FADD R6, R6, R11 ;  /* 0x0000000b06067221 */ /* 0x020fc80000000000 */
[----:B------:R-:W-:-:S04]  /*0570*/  FADD R6, R6, R13 ;  /* 0x0000000d06067221 */ /* 0x000fc80000000000 */
[----:B------:R-:W-:-:S04]  /*0580*/  FADD R6, R6, R15 ;  /* 0x0000000f06067221 */ /* 0x000fc80000000000 */
[----:B------:R-:W-:-:S04]  /*0590*/  FADD R6, R6, R17 ;  /* 0x0000001106067221 */ /* 0x000fc80000000000 */
[----:B------:R-:W-:-:S07]  /*05a0*/  FADD R3, R6, R19 ;  /* 0x0000001306037221 */ /* 0x000fce0000000000 */
.L_x_9:
[----:B------:R-:W-:Y:S05]  /*05b0*/  BRA.U !UP1, `(.L_x_6) ;  /* 0x00000001096c7547 */ /* 0x000fea000b800000 */
[----:B------:R-:W-:Y:S02]  /*05c0*/  UISETP.GE.U32.AND UP0, UPT, UR6, 0x4, UPT ;  /* 0x000000040600788c */ /* 0x000fe4000bf06070 */
[----:B------:R-:W-:-:S04]  /*05d0*/  ULOP3.LUT UR5, UR12, 0x3, URZ, 0xc0, !UPT ;  /* 0x000000030c057892 */ /* 0x000fc8000f8ec0ff */
[----:B------:R-:W-:-:S03]  /*05e0*/  UISETP.NE.AND UP1, UPT, UR5, URZ, UPT ;  /* 0x000000ff0500728c */ /* 0x000fc6000bf25270 */
[----:B------:R-:W-:Y:S08]  /*05f0*/  BRA.U !UP0, `(.L_x_10) ;  /* 0x0000000108307547 */ /* 0x000ff0000b800000 */
[----:B------:R-:W0:Y:S01]  /*0600*/  LDC.64 R4, c[0x0][0x388] ;  /* 0x0000e200ff047b82 */ /* 0x000e220000000a00 */
[----:B------:R-:W-:-:S05]  /*0610*/  IADD3 R7, PT, PT, R0, UR4, RZ ;  /* 0x0000000400077c10 */ /* 0x000fca000fffe0ff */
[----:B0-----:R-:W-:-:S05]  /*0620*/  IMAD.WIDE R4, R7, 0x4, R4 ;  /* 0x0000000407047825 */ /* 0x001fca00078e0204 */
[----:B------:R-:W2:Y:S04]  /*0630*/  LDG.E R6, desc[UR10][R4.64] ;  /* 0x0000000a04067981 */ /* 0x000ea8000c1e1900 */
[----:B------:R-:W3:Y:S04]  /*0640*/  LDG.E R7, desc[UR10][R4.64+0x4] ;  /* 0x0000040a04077981 */ /* 0x000ee8000c1e1900 */
[----:B------:R-:W4:Y:S04]  /*0650*/  LDG.E R9, desc[UR10][R4.64+0x8] ;  /* 0x0000080a04097981 */ /* 0x000f28000c1e1900 */
[----:B------:R-:W5:Y:S01]  /*0660*/  LDG.E R11, desc[UR10][R4.64+0xc] ;  /* 0x00000c0a040b7981 */ /* 0x000f62000c1e1900 */
[----:B------:R-:W-:Y:S01]  /*0670*/  UIADD3 UR4, UPT, UPT, UR4, 0x4, URZ ;  /* 0x0000000404047890 */ /* 0x000fe2000fffe0ff */
[----:B--2---:R-:W-:-:S04]  /*0680*/  FADD R6, R3, R6 ;  /* 0x0000000603067221 */ /* 0x004fc80000000000 */
[----:B---3--:R-:W-:-:S04]  /*0690*/  FADD R6, R6, R7 ;  /* 0x0000000706067221 */ /* 0x008fc80000000000 */
[----:B----4-:R-:W-:-:S04]  /*06a0*/  FADD R6, R6, R9 ;  /* 0x0000000906067221 */ /* 0x010fc80000000000 */
[----:B-----5:R-:W-:-:S07]  /*06b0*/  FADD R3, R6, R11 ;  /* 0x0000000b06037221 */ /* 0x020fce0000000000 */
.L_x_10:
[----:B------:R-:W-:Y:S05]  /*06c0*/  BRA.U !UP1, `(.L_x_6) ;  /* 0x0000000109287547 */ /* 0x000fea000b800000 */
[----:B------:R-:W0:Y:S01]  /*06d0*/  LDC.64 R6, c[0x0][0x388] ;  /* 0x0000e200ff067b82 */ /* 0x000e220000000a00 */
[----:B------:R-:W-:Y:S01]  /*06e0*/  VIADD R9, R0, UR4 ;  /* 0x0000000400097c36 */ /* 0x000fe20008000000 */
[----:B------:R-:W-:-:S12]  /*06f0*/  UIADD3 UR5, UPT, UPT, -UR5, URZ, URZ ;  /* 0x000000ff05057290 */ /* 0x000fd8000fffe1ff */
.L_x_11:
[----:B0-----:R-:W-:-:S06]  /*0700*/  IMAD.WIDE R4, R9, 0x4, R6 ;  /* 0x0000000409047825 */ /* 0x001fcc00078e0206 */
[----:B------:R-:W2:Y:S01]  /*0710*/  LDG.E R4, desc[UR10][R4.64] ;  /* 0x0000000a04047981 */ /* 0x000ea2000c1e1900 */
[----:B------:R-:W-:Y:S01]  /*0720*/  UIADD3 UR5, UPT, UPT, UR5, 0x1, URZ ;  /* 0x0000000105057890 */ /* 0x000fe2000fffe0ff */
[----:B------:R-:W-:-:S03]  /*0730*/  IADD3 R9, PT, PT, R9, 0x1, RZ ;  /* 0x0000000109097810 */ /* 0x000fc60007ffe0ff */
[----:B------:R-:W-:Y:S01]  /*0740*/  UISETP.NE.AND UP0, UPT, UR5, URZ, UPT ;  /* 0x000000ff0500728c */ /* 0x000fe2000bf05270 */
[----:B--2---:R-:W-:-:S08]  /*0750*/  FADD R3, R4, R3 ;  /* 0x0000000304037221 */ /* 0x004fd00000000000 */
[----:B------:R-:W-:Y:S05]  /*0760*/  BRA.U UP0, `(.L_x_11) ;  /* 0xfffffffd00e47547 */ /* 0x000fea000b83ffff */
.L_x_6:
[----:B------:R-:W-:Y:S01]  /*0770*/  I2FP.F32.S32 R6, UR12 ;  /* 0x0000000c00067c45 */ /* 0x000fe20008201400 */
[----:B------:R-:W-:Y:S03]  /*0780*/  BSSY.RECONVERGENT B0, `(.L_x_12) ;  /* 0x000000c000007945 */ /* 0x000fe60003800200 */
[----:B------:R-:W0:Y:S08]  /*0790*/  MUFU.RCP R5, R6 ;  /* 0x0000000600057308 */ /* 0x000e300000001000 */
[----:B------:R-:W1:Y:S01]  /*07a0*/  FCHK P0, R3, R6 ;  /* 0x0000000603007302 */ /* 0x000e620000000000 */
[----:B0-----:R-:W-:-:S04]  /*07b0*/  FFMA R0, -R6, R5, 1 ;  /* 0x3f80000006007423 */ /* 0x001fc80000000105 */
[----:B------:R-:W-:-:S04]  /*07c0*/  FFMA R0, R5, R0, R5 ;  /* 0x0000000005007223 */ /* 0x000fc80000000005 */
[----:B------:R-:W-:-:S04]  /*07d0*/  FFMA R5, R0, R3, RZ ;  /* 0x0000000300057223 */ /* 0x000fc800000000ff */
[----:B------:R-:W-:-:S04]  /*07e0*/  FFMA R4, -R6, R5, R3 ;  /* 0x0000000506047223 */ /* 0x000fc80000000103 */
[----:B------:R-:W-:Y:S01]  /*07f0*/  FFMA R7, R0, R4, R5 ;  /* 0x0000000400077223 */ /* 0x000fe20000000005 */
[----:B-1----:R-:W-:Y:S06]  /*0800*/  @!P0 BRA `(.L_x_13) ;  /* 0x00000000000c8947 */ /* 0x002fec0003800000 */
[----:B------:R-:W-:-:S07]  /*0810*/  MOV R4, 0x830 ;  /* 0x0000083000047802 */ /* 0x000fce0000000f00 */
[----:B------:R-:W-:Y:S05]  /*0820*/  CALL.REL.NOINC `($__internal_0_$__cuda_sm3x_div_rn_noftz_f32_slowpath) ;  /* 0x0000000000187944 */ /* 0x000fea0003c00000 */
[----:B------:R-:W-:-:S07]  /*0830*/  IMAD.MOV.U32 R7, RZ, RZ, R0 ;  /* 0x000000ffff077224 */ /* 0x000fce00078e0000 */
.L_x_13:
[----:B------:R-:W-:Y:S05]  /*0840*/  BSYNC.RECONVERGENT B0 ;  /* 0x0000000000007941 */ /* 0x000fea0003800200 */
.L_x_12:
[----:B------:R-:W0:Y:S02]  /*0850*/  LDC.64 R4, c[0x0][0x380] ;  /* 0x0000e000ff047b82 */ /* 0x000e240000000a00 */
[----:B0-----:R-:W-:-:S05]  /*0860*/  IMAD.WIDE R2, R2, 0x4, R4 ;  /* 0x0000000402027825 */ /* 0x001fca00078e0204 */
[----:B------:R-:W-:Y:S01]  /*0870*/  STG.E desc[UR10][R2.64], R7 ;  /* 0x0000000702007986 */ /* 0x000fe2000c10190a */
[----:B------:R-:W-:Y:S05]  /*0880*/  EXIT ;  /* 0x000000000000794d */ /* 0x000fea0003800000 */
        .weak           $__internal_0_$__cuda_sm3x_div_rn_noftz_f32_slowpath
        .type           $__internal_0_$__cuda_sm3x_div_rn_noftz_f32_slowpath,@function
        .size           $__internal_0_$__cuda_sm3x_div_rn_noftz_f32_slowpath,(.L_x_26 - $__internal_0_$__cuda_sm3x_div_rn_noftz_f32_slowpath)
$__internal_0_$__cuda_sm3x_div_rn_noftz_f32_slowpath:
[----:B------:R-:W-:Y:S01]  /*0890*/  SHF.R.U32.HI R5, RZ, 0x17, R6 ;  /* 0x00000017ff057819 */ /* 0x000fe20000011606 */
[----:B------:R-:W-:Y:S01]  /*08a0*/  BSSY.RECONVERGENT B1, `(.L_x_14) ;  /* 0x0000063000017945 */ /* 0x000fe20003800200 */
[----:B------:R-:W-:Y:S02]  /*08b0*/  SHF.R.U32.HI R0, RZ, 0x17, R3 ;  /* 0x00000017ff007819 */ /* 0x000fe40000011603 */
[----:B------:R-:W-:Y:S02]  /*08c0*/  LOP3.LUT R5, R5, 0xff, RZ, 0xc0, !PT ;  /* 0x000000ff05057812 */ /* 0x000fe400078ec0ff */
[----:B------:R-:W-:Y:S02]  /*08d0*/  LOP3.LUT R10, R0, 0xff, RZ, 0xc0, !PT ;  /* 0x000000ff000a7812 */ /* 0x000fe400078ec0ff */
[----:B------:R-:W-:-:S03]  /*08e0*/  IADD3 R8, PT, PT, R5, -0x1, RZ ;  /* 0xffffffff05087810 */ /* 0x000fc60007ffe0ff */
[----:B------:R-:W-:Y:S01]  /*08f0*/  VIADD R9, R10, 0xffffffff ;  /* 0xffffffff0a097836 */ /* 0x000fe20000000000 */
[----:B------:R-:W-:-:S04]  /*0900*/  ISETP.GT.U32.AND P0, PT, R8, 0xfd, PT ;  /* 0x000000fd0800780c */ /* 0x000fc80003f04070 */
[----:B------:R-:W-:-:S13]  /*0910*/  ISETP.GT.U32.OR P0, PT, R9, 0xfd, P0 ;  /* 0x000000fd0900780c */ /* 0x000fda0000704470 */
[----:B------:R-:W-:Y:S01]  /*0920*/  @!P0 MOV R7, RZ ;  /* 0x000000ff00078202 */ /* 0x000fe20000000f00 */
[----:B------:R-:W-:Y:S06]  /*0930*/  @!P0 BRA `(.L_x_15) ;  /* 0x0000000000608947 */ /* 0x000fec0003800000 */
[----:B------:R-:W-:Y:S01]  /*0940*/  FSETP.GTU.FTZ.AND P0, PT, |R3|, +INF , PT ;  /* 0x7f8000000300780b */ /* 0x000fe20003f1c200 */
[----:B------:R-:W-:Y:S01]  /*0950*/  IMAD.MOV.U32 R0, RZ, RZ, R6 ;  /* 0x000000ffff007224 */ /* 0x000fe200078e0006 */
[----:B------:R-:W-:-:S04]  /*0960*/  FSETP.GTU.FTZ.AND P1, PT, |R6|, +INF , PT ;  /* 0x7f8000000600780b */ /* 0x000fc80003f3c200 */
[----:B------:R-:W-:-:S13]  /*0970*/  PLOP3.LUT P0, PT, P0, P1, PT, 0xf8, 0x8f ;  /* 0x00000000008f781c */ /* 0x000fda0000703f70 */
[----:B------:R-:W-:Y:S05]  /*0980*/  @P0 BRA `(.L_x_16) ;  /* 0x00000004004c0947 */ /* 0x000fea0003800000 */
[----:B------:R-:W-:-:S13]  /*0990*/  LOP3.LUT P0, RZ, R6, 0x7fffffff, R3, 0xc8, !PT ;  /* 0x7fffffff06ff7812 */ /* 0x000fda000780c803 */
[----:B------:R-:W-:Y:S05]  /*09a0*/  @!P0 BRA `(.L_x_17) ;  /* 0x00000004003c8947 */ /* 0x000fea0003800000 */
[C---:B------:R-:W-:Y:S02]  /*09b0*/  FSETP.NEU.FTZ.AND P2, PT, |R3|.reuse, +INF , PT ;  /* 0x7f8000000300780b */ /* 0x040fe40003f5d200 */
[----:B------:R-:W-:Y:S02]  /*09c0*/  FSETP.NEU.FTZ.AND P1, PT, |R0|, +INF , PT ;  /* 0x7f8000000000780b */ /* 0x000fe40003f3d200 */
[----:B------:R-:W-:-:S11]  /*09d0*/  FSETP.NEU.FTZ.AND P0, PT, |R3|, +INF , PT ;  /* 0x7f8000000300780b */ /* 0x000fd60003f1d200 */
[----:B------:R-:W-:Y:S05]  /*09e0*/  @!P1 BRA !P2, `(.L_x_17) ;  /* 0x00000004002c9947 */ /* 0x000fea0005000000 */
[----:B------:R-:W-:-:S04]  /*09f0*/  LOP3.LUT P2, RZ, R3, 0x7fffffff, RZ, 0xc0, !PT ;  /* 0x7fffffff03ff7812 */ /* 0x000fc8000784c0ff */
[----:B------:R-:W-:-:S13]  /*0a00*/  PLOP3.LUT P1, PT, P1, P2, PT, 0x2f, 0xf2 ;  /* 0x0000000000f2781c */ /* 0x000fda0000f24577 */
[----:B------:R-:W-:Y:S05]  /*0a10*/  @P1 BRA `(.L_x_18) ;  /* 0x0000000400181947 */ /* 0x000fea0003800000 */
[----:B------:R-:W-:-:S04]  /*0a20*/  LOP3.LUT P1, RZ, R6, 0x7fffffff, RZ, 0xc0, !PT ;  /* 0x7fffffff06ff7812 */ /* 0x000fc8000782c0ff */
[----:B------:R-:W-:-:S13]  /*0a30*/  PLOP3.LUT P0, PT, P0, P1, PT, 0x2f, 0xf2 ;  /* 0x0000000000f2781c */ /* 0x000fda0000702577 */
[----:B------:R-:W-:Y:S05]  /*0a40*/  @P0 BRA `(.L_x_19) ;  /* 0x0000000400000947 */ /* 0x000fea0003800000 */
[----:B------:R-:W-:Y:S02]  /*0a50*/  ISETP.GE.AND P0, PT, R9, RZ, PT ;  /* 0x000000ff0900720c */ /* 0x000fe40003f06270 */
[----:B------:R-:W-:-:S11]  /*0a60*/  ISETP.GE.AND P1, PT, R8, RZ, PT ;  /* 0x000000ff0800720c */ /* 0x000fd60003f26270 */
[----:B------:R-:W-:Y:S01]  /*0a70*/  @P0 MOV R7, RZ ;  /* 0x000000ff00070202 */ /* 0x000fe20000000f00 */
[----:B------:R-:W-:Y:S02]  /*0a80*/  @!P0 IMAD.MOV.U32 R7, RZ, RZ, -0x40 ;  /* 0xffffffc0ff078424 */ /* 0x000fe400078e00ff */
[----:B------:R-:W-:Y:S01]  /*0a90*/  @!P0 FFMA R3, R3, 1.84467440737095516160e+19, RZ ;  /* 0x5f80000003038823 */ /* 0x000fe200000000ff */
[----:B------:R-:W-:Y:S02]  /*0aa0*/  @!P1 FFMA R6, R0, 1.84467440737095516160e+19, RZ ;  /* 0x5f80000000069823 */ /* 0x000fe400000000ff */
[----:B------:R-:W-:-:S07]  /*0ab0*/  @!P1 IADD3 R7, PT, PT, R7, 0x40, RZ ;  /* 0x0000004007079810 */ /* 0x000fce0007ffe0ff */
.L_x_15:
[----:B------:R-:W-:Y:S01]  /*0ac0*/  LEA R9, R5, 0xc0800000, 0x17 ;  /* 0xc080000005097811 */ /* 0x000fe200078eb8ff */
[----:B------:R-:W-:Y:S03]  /*0ad0*/  BSSY.RECONVERGENT B2, `(.L_x_20) ;  /* 0x0000036000027945 */ /* 0x000fe60003800200 */
[----:B------:R-:W-:Y:S01]  /*0ae0*/  IADD3 R9, PT, PT, -R9, R6, RZ ;  /* 0x0000000609097210 */ /* 0x000fe20007ffe1ff */
[----:B------:R-:W-:-:S03]  /*0af0*/  VIADD R6, R10, 0xffffff81 ;  /* 0xffffff810a067836 */ /* 0x000fc60000000000 */
[----:B------:R-:W0:Y:S01]  /*0b00*/  MUFU.RCP R8, R9 ;  /* 0x0000000900087308 */ /* 0x000e220000001000 */
[----:B------:R-:W-:Y:S01]  /*0b10*/  FADD.FTZ R11, -R9, -RZ ;  /* 0x800000ff090b7221 */ /* 0x000fe20000010100 */
[C---:B------:R-:W-:Y:S01]  /*0b20*/  IMAD R0, R6.reuse, -0x800000, R3 ;  /* 0xff80000006007824 */ /* 0x040fe200078e0203 */
[----:B------:R-:W-:-:S04]  /*0b30*/  IADD3 R6, PT, PT, R6, 0x7f, -R5 ;  /* 0x0000007f06067810 */ /* 0x000fc80007ffe805 */
[----:B------:R-:W-:Y:S01]  /*0b40*/  IADD3 R6, PT, PT, R6, R7, RZ ;  /* 0x0000000706067210 */ /* 0x000fe20007ffe0ff */
[----:B0-----:R-:W-:-:S04]  /*0b50*/  FFMA R13, R8, R11, 1 ;  /* 0x3f800000080d7423 */ /* 0x001fc8000000000b */
[----:B------:R-:W-:-:S04]  /*0b60*/  FFMA R10, R8, R13, R8 ;  /* 0x0000000d080a7223 */ /* 0x000fc80000000008 */
[----:B------:R-:W-:-:S04]  /*0b70*/  FFMA R3, R0, R10, RZ ;  /* 0x0000000a00037223 */ /* 0x000fc800000000ff */
[----:B------:R-:W-:-:S04]  /*0b80*/  FFMA R8, R11, R3, R0 ;  /* 0x000000030b087223 */ /* 0x000fc80000000000 */
[----:B------:R-:W-:-:S04]  /*0b90*/  FFMA R13, R10, R8, R3 ;  /* 0x000000080a0d7223 */ /* 0x000fc80000000003 */
[----:B------:R-:W-:-:S04]  /*0ba0*/  FFMA R8, R11, R13, R0 ;  /* 0x0000000d0b087223 */ /* 0x000fc80000000000 */
[----:B------:R-:W-:-:S05]  /*0bb0*/  FFMA R0, R10, R8, R13 ;  /* 0x000000080a007223 */ /* 0x000fca000000000d */
[----:B------:R-:W-:-:S04]  /*0bc0*/  SHF.R.U32.HI R3, RZ, 0x17, R0 ;  /* 0x00000017ff037819 */ /* 0x000fc80000011600 */
[----:B------:R-:W-:-:S04]  /*0bd0*/  LOP3.LUT R3, R3, 0xff, RZ, 0xc0, !PT ;  /* 0x000000ff03037812 */ /* 0x000fc800078ec0ff */
[----:B------:R-:W-:-:S05]  /*0be0*/  IADD3 R7, PT, PT, R3, R6, RZ ;  /* 0x0000000603077210 */ /* 0x000fca0007ffe0ff */
[----:B------:R-:W-:-:S05]  /*0bf0*/  VIADD R3, R7, 0xffffffff ;  /* 0xffffffff07037836 */ /* 0x000fca0000000000 */
[----:B------:R-:W-:-:S13]  /*0c00*/  ISETP.GE.U32.AND P0, PT, R3, 0xfe, PT ;  /* 0x000000fe0300780c */ /* 0x000fda0003f06070 */
[----:B------:R-:W-:Y:S05]  /*0c10*/  @!P0 BRA `(.L_x_21) ;  /* 0x0000000000808947 */ /* 0x000fea0003800000 */
[----:B------:R-:W-:-:S13]  /*0c20*/  ISETP.GT.AND P0, PT, R7, 0xfe, PT ;  /* 0x000000fe0700780c */ /* 0x000fda0003f04270 */
[----:B------:R-:W-:Y:S05]  /*0c30*/  @P0 BRA `(.L_x_22) ;  /* 0x00000000006c0947 */ /* 0x000fea0003800000 */
[----:B------:R-:W-:-:S13]  /*0c40*/  ISETP.GE.AND P0, PT, R7, 0x1, PT ;  /* 0x000000010700780c */ /* 0x000fda0003f06270 */
[----:B------:R-:W-:Y:S05]  /*0c50*/  @P0 BRA `(.L_x_23) ;  /* 0x0000000000740947 */ /* 0x000fea0003800000 */
[----:B------:R-:W-:Y:S02]  /*0c60*/  ISETP.GE.AND P0, PT, R7, -0x18, PT ;  /* 0xffffffe80700780c */ /* 0x000fe40003f06270 */
[----:B------:R-:W-:-:S11]  /*0c70*/  LOP3.LUT R0, R0, 0x80000000, RZ, 0xc0, !PT ;  /* 0x8000000000007812 */ /* 0x000fd600078ec0ff */
[----:B------:R-:W-:Y:S05]  /*0c80*/  @!P0 BRA `(.L_x_23) ;  /* 0x0000000000688947 */ /* 0x000fea0003800000 */
[CCC-:B------:R-:W-:Y:S01]  /*0c90*/  FFMA.RZ R3, R10.reuse, R8.reuse, R13.reuse ;  /* 0x000000080a037223 */ /* 0x1c0fe2000000c00d */
[CCC-:B------:R-:W-:Y:S01]  /*0ca0*/  FFMA.RM R6, R10.reuse, R8.reuse, R13.reuse ;  /* 0x000000080a067223 */ /* 0x1c0fe2000000400d */
[C---:B------:R-:W-:Y:S02]  /*0cb0*/  ISETP.NE.AND P2, PT, R7.reuse, RZ, PT ;  /* 0x000000ff0700720c */ /* 0x040fe40003f45270 */
[----:B------:R-:W-:Y:S02]  /*0cc0*/  ISETP.NE.AND P1, PT, R7, RZ, PT ;  /* 0x000000ff0700720c */ /* 0x000fe40003f25270 */
[----:B------:R-:W-:Y:S01]  /*0cd0*/  LOP3.LUT R5, R3, 0x7fffff, RZ, 0xc0, !PT ;  /* 0x007fffff03057812 */ /* 0x000fe200078ec0ff */
[----:B------:R-:W-:Y:S01]  /*0ce0*/  FFMA.RP R3, R10, R8, R13 ;  /* 0x000000080a037223 */ /* 0x000fe2000000800d */
[----:B------:R-:W-:Y:S02]  /*0cf0*/  IADD3 R8, PT, PT, R7, 0x20, RZ ;  /* 0x0000002007087810 */ /* 0x000fe40007ffe0ff */
[----:B------:R-:W-:-:S02]  /*0d00*/  LOP3.LUT R5, R5, 0x800000, RZ, 0xfc, !PT ;  /* 0x0080000005057812 */ /* 0x000fc400078efcff */
[----:B------:R-:W-:Y:S02]  /*0d10*/  IADD3 R7, PT, PT, -R7, RZ, RZ ;  /* 0x000000ff07077210 */ /* 0x000fe40007ffe1ff */
[----:B------:R-:W-:Y:S02]  /*0d20*/  SHF.L.U32 R8, R5, R8, RZ ;  /* 0x0000000805087219 */ /* 0x000fe400000006ff */
[----:B------:R-:W-:Y:S02]  /*0d30*/  FSETP.NEU.FTZ.AND P0, PT, R3, R6, PT ;  /* 0x000000060300720b */ /* 0x000fe40003f1d000 */
[----:B------:R-:W-:Y:S02]  /*0d40*/  SEL R6, R7, RZ, P2 ;  /* 0x000000ff07067207 */ /* 0x000fe40001000000 */
[----:B------:R-:W-:Y:S02]  /*0d50*/  ISETP.NE.AND P1, PT, R8, RZ, P1 ;  /* 0x000000ff0800720c */ /* 0x000fe40000f25270 */
[----:B------:R-:W-:-:S02]  /*0d60*/  SHF.R.U32.HI R6, RZ, R6, R5 ;  /* 0x00000006ff067219 */ /* 0x000fc40000011605 */
[----:B------:R-:W-:Y:S02]  /*0d70*/  PLOP3.LUT P0, PT, P0, P1, PT, 0xf8, 0x8f ;  /* 0x00000000008f781c */ /* 0x000fe40000703f70 */
[----:B------:R-:W-:Y:S02]  /*0d80*/  SHF.R.U32.HI R8, RZ, 0x1, R6 ;  /* 0x00000001ff087819 */ /* 0x000fe40000011606 */
[----:B------:R-:W-:-:S04]  /*0d90*/  SEL R3, RZ, 0x1, !P0 ;  /* 0x00000001ff037807 */ /* 0x000fc80004000000 */
[----:B------:R-:W-:-:S04]  /*0da0*/  LOP3.LUT R3, R3, 0x1, R8, 0xf8, !PT ;  /* 0x0000000103037812 */ /* 0x000fc800078ef808 */
[----:B------:R-:W-:-:S05]  /*0db0*/  LOP3.LUT R3, R3, R6, RZ, 0xc0, !PT ;  /* 0x0000000603037212 */ /* 0x000fca00078ec0ff */
[----:B------:R-:W-:-:S05]  /*0dc0*/  IMAD.IADD R3, R8, 0x1, R3 ;  /* 0x0000000108037824 */ /* 0x000fca00078e0203 */
[----:B------:R-:W-:Y:S01]  /*0dd0*/  LOP3.LUT R0, R3, R0, RZ, 0xfc, !PT ;  /* 0x0000000003007212 */ /* 0x000fe200078efcff */
[----:B------:R-:W-:Y:S06]  /*0de0*/  BRA `(.L_x_23) ;  /* 0x0000000000107947 */ /* 0x000fec0003800000 */
.L_x_22:
[----:B------:R-:W-:-:S04]  /*0df0*/  LOP3.LUT R0, R0, 0x80000000, RZ, 0xc0, !PT ;  /* 0x8000000000007812 */ /* 0x000fc800078ec0ff */
[----:B------:R-:W-:Y:S01]  /*0e00*/  LOP3.LUT R0, R0, 0x7f800000, RZ, 0xfc, !PT ;  /* 0x7f80000000007812 */ /* 0x000fe200078efcff */
[----:B------:R-:W-:Y:S06]  /*0e10*/  BRA `(.L_x_23) ;  /* 0x0000000000047947 */ /* 0x000fec0003800000 */
.L_x_21:
[----:B------:R-:W-:-:S07]  /*0e20*/  LEA R0, R6, R0, 0x17 ;  /* 0x0000000006007211 */ /* 0x000fce00078eb8ff */
.L_x_23:
[----:B------:R-:W-:Y:S05]  /*0e30*/  BSYNC.RECONVERGENT B2 ;  /* 0x0000000000027941 */ /* 0x000fea0003800200 */
.L_x_20:
[----:B------:R-:W-:Y:S05]  /*0e40*/  BRA `(.L_x_24) ;  /* 0x0000000000207947 */ /* 0x000fea0003800000 */
.L_x_19:
[----:B------:R-:W-:-:S04]  /*0e50*/  LOP3.LUT R0, R6, 0x80000000, R3, 0x48, !PT ;  /* 0x8000000006007812 */ /* 0x000fc800078e4803 */
[----:B------:R-:W-:Y:S01]  /*0e60*/  LOP3.LUT R0, R0, 0x7f800000, RZ, 0xfc, !PT ;  /* 0x7f80000000007812 */ /* 0x000fe200078efcff */
[----:B------:R-:W-:Y:S06]  /*0e70*/  BRA `(.L_x_24) ;  /* 0x0000000000147947 */ /* 0x000fec0003800000 */
.L_x_18:
[----:B------:R-:W-:Y:S01]  /*0e80*/  LOP3.LUT R0, R6, 0x80000000, R3, 0x48, !PT ;  /* 0x8000000006007812 */ /* 0x000fe200078e4803 */
[----:B------:R-:W-:Y:S06]  /*0e90*/  BRA `(.L_x_24) ;  /* 0x00000000000c7947 */ /* 0x000fec0003800000 */
.L_x_17:
[----:B------:R-:W0:Y:S01]  /*0ea0*/  MUFU.RSQ R0, -QNAN ;  /* 0xffc0000000007908 */ /* 0x000e220000001400 */
[----:B------:R-:W-:Y:S05]  /*0eb0*/  BRA `(.L_x_24) ;  /* 0x0000000000047947 */ /* 0x000fea0003800000 */
.L_x_16:
[----:B------:R-:W-:-:S07]  /*0ec0*/  FADD.FTZ R0, R3, R0 ;  /* 0x0000000003007221 */ /* 0x000fce0000010000 */
.L_x_24:
[----:B------:R-:W-:Y:S05]  /*0ed0*/  BSYNC.RECONVERGENT B1 ;  /* 0x0000000000017941 */ /* 0x000fea0003800200 */
.L_x_14:
[----:B------:R-:W-:-:S04]  /*0ee0*/  HFMA2 R5, -RZ, RZ, 0, 0 ;  /* 0x00000000ff057431 */ /* 0x000fc800000001ff */
[----:B0-----:R-:W-:Y:S05]  /*0ef0*/  RET.REL.NODEC R4 `(_Z12cuComputeAvgPfS_ii) ;  /* 0xfffffff004407950 */ /* 0x001fea0003c3ffff */
.L_x_25:
        /* <DEDUP_REMOVED lines=16> */
.L_x_26:


//--------------------- .nv.shared.reserved.0     --------------------------
	.section	.nv.shared.reserved.0,"aw",@nobits
	.weak		__nv_reservedSMEM_offset_0_alias
	.size		__nv_reservedSMEM_offset_0_alias, 0, 64
	.other		__nv_reservedSMEM_offset_0_alias,@"STO_CUDA_RESERVED_SHARED STV_DEFAULT"
__nv_reservedSMEM_offset_0_alias:
	.zero		0
	.zero		64


//--------------------- .nv.global                --------------------------
	.section	.nv.global,"aw",@nobits
.nv.global:
	.type		_ZN34_INTERNAL_df5b5c82_4_k_cu_b67cc3aa6thrust24THRUST_300001_SM_1000_NS8cuda_cub10par_nosyncE,@object
	.size		_ZN34_INTERNAL_df5b5c82_4_k_cu_b67cc3aa6thrust24THRUST_300001_SM_1000_NS8cuda_cub10par_nosyncE,(_ZN34_INTERNAL_df5b5c82_4_k_cu_b67cc3aa4cuda3std3__436_GLOBAL__N__df5b5c82_4_k_cu_b67cc3aa6ignoreE - _ZN34_INTERNAL_df5b5c82_4_k_cu_b67cc3aa6thrust24THRUST_300001_SM_1000_NS8cuda_cub10par_nosyncE)
_ZN34_INTERNAL_df5b5c82_4_k_cu_b67cc3aa6thrust24THRUST_300001_SM_1000_NS8cuda_cub10par_nosyncE:
	.zero		1
	.type		_ZN34_INTERNAL_df5b5c82_4_k_cu_b67cc3aa4cuda3std3__436_GLOBAL__N__df5b5c82_4_k_cu_b67cc3aa6ignoreE,@object
	.size		_ZN34_INTERNAL_df5b5c82_4_k_cu_b67cc3aa4cuda3std3__436_GLOBAL__N__df5b5c82_4_k_cu_b67cc3aa6ignoreE,(_ZN34_INTERNAL_df5b5c82_4_k_cu_b67cc3aa4cuda3std6ranges3__45__cpo4dataE - _ZN34_INTERNAL_df5b5c82_4_k_cu_b67cc3aa4cuda3std3__436_GLOBAL__N__df5b5c82_4_k_cu_b67cc3aa6ignoreE)
_ZN34_INTERNAL_df5b5c82_4_k_cu_b67cc3aa4cuda3std3__436_GLOBAL__N__df5b5c82_4_k_cu_b67cc3aa6ignoreE:
	.zero		1
	.type		_ZN34_INTERNAL_df5b5c82_4_k_cu_b67cc3aa4cuda3std6ranges3__45__cpo4dataE,@object
	.size		_ZN34_INTERNAL_df5b5c82_4_k_cu_b67cc3aa4cuda3std6ranges3__45__cpo4dataE,(_ZN34_INTERNAL_df5b5c82_4_k_cu_b67cc3aa6thrust24THRUST_300001_SM_1000_NS12placeholders2_4E - _ZN34_INTERNAL_df5b5c82_4_k_cu_b67cc3aa4cuda3std6ranges3__45__cpo4dataE)
_ZN34_INTERNAL_df5b5c82_4_k_cu_b67cc3aa4cuda3std6ranges3__45__cpo4dataE:
	.zero		1
	.type		_ZN34_INTERNAL_df5b5c82_4_k_cu_b67cc3aa6thrust24THRUST_300001_SM_1000_NS12placeholders2_4E,@object
	.size		_ZN34_INTERNAL_df5b5c82_4_k_cu_b67cc3aa6thrust24THRUST_300001_SM_1000_NS12placeholders2_4E,(_ZN34_INTERNAL_df5b5c82_4_k_cu_b67cc3aa4cuda3std3__45__cpo5beginE - _ZN34_INTERNAL_df5b5c82_4_k_cu_b67cc3aa6thrust24THRUST_300001_SM_1000_NS12placeholders2_4E)
_ZN34_INTERNAL_df5b5c82_4_k_cu_b67cc3aa6thrust24THRUST_300001_SM_1000_NS12placeholders2_4E:
	.zero		1
	.type		_ZN34_INTERNAL_df5b5c82_4_k_cu_b67cc3aa4cuda3std3__45__cpo5beginE,@object
	.size		_ZN34_INTERNAL_df5b5c82_4_k_cu_b67cc3aa4cuda3std3__45__cpo5beginE,(_ZN34_INTERNAL_df5b5c82_4_k_cu_b67cc3aa4cuda3std6ranges3__45__cpo7advanceE - _ZN34_INTERNAL_df5b5c82_4_k_cu_b67cc3aa4cuda3std3__45__cpo5beginE)
_ZN34_INTERNAL_df5b5c82_4_k_cu_b67cc3aa4cuda3std3__45__cpo5beginE:
	.zero		1
	.type		_ZN34_INTERNAL_df5b5c82_4_k_cu_b67cc3aa4cuda3std6ranges3__45__cpo7advanceE,@object
	.size		_ZN34_INTERNAL_df5b5c82_4_k_cu_b67cc3aa4cuda3std6ranges3__45__cpo7advanceE,(_ZN34_INTERNAL_df5b5c82_4_k_cu_b67cc3aa6thrust24THRUST_300001_SM_1000_NS6deviceE - _ZN34_INTERNAL_df5b5c82_4_k_cu_b67cc3aa4cuda3std6ranges3__45__cpo7advanceE)
_ZN34_INTERNAL_df5b5c82_4_k_cu_b67cc3aa4cuda3std6ranges3__45__cpo7advanceE:
	.zero		1
	.type		_ZN34_INTERNAL_df5b5c82_4_k_cu_b67cc3aa6thrust24THRUST_300001_SM_1000_NS6deviceE,@object
	.size		_ZN34_INTERNAL_df5b5c82_4_k_cu_b67cc3aa6thrust24THRUST_300001_SM_1000_NS6deviceE,(_ZN34_INTERNAL_df5b5c82_4_k_cu_b67cc3aa4cuda3std3__47nulloptE - _ZN34_INTERNAL_df5b5c82_4_k_cu_b67cc3aa6thrust24THRUST_300001_SM_1000_NS6deviceE)
_ZN34_INTERNAL_df5b5c82_4_k_cu_b67cc3aa6thrust24THRUST_300001_SM_1000_NS6deviceE:
	.zero		1
	.type		_ZN34_INTERNAL_df5b5c82_4_k_cu_b67cc3aa4cuda3std3__47nulloptE,@object
	.size		_ZN34_INTERNAL_df5b5c82_4_k_cu_b67cc3aa4cuda3std3__47nulloptE,(_ZN34_INTERNAL_df5b5c82_4_k_cu_b67cc3aa4cuda3std6ranges3__45__cpo8distanceE - _ZN34_INTERNAL_df5b5c82_4_k_cu_b67cc3aa4cuda3std3__47nulloptE)
_ZN34_INTERNAL_df5b5c82_4_k_cu_b67cc3aa4cuda3std3__47nulloptE:
	.zero		1
	.type		_ZN34_INTERNAL_df5b5c82_4_k_cu_b67cc3aa4cuda3std6ranges3__45__cpo8distanceE,@object
	.size		_ZN34_INTERNAL_df5b5c82_4_k_cu_b67cc3aa4cuda3std6ranges3__45__cpo8distanceE,(_ZN34_INTERNAL_df5b5c82_4_k_cu_b67cc3aa6thrust24THRUST_300001_SM_1000_NS12placeholders2_8E - _ZN34_INTERNAL_df5b5c82_4_k_cu_b67cc3aa4cuda3std6ranges3__45__cpo8distanceE)
_ZN34_INTERNAL_df5b5c82_4_k_cu_b67cc3aa4cuda3std6ranges3__45__cpo8distanceE:
	.zero		1
	.type		_ZN34_INTERNAL_df5b5c82_4_k_cu_b67cc3aa6thrust24THRUST_300001_SM_1000_NS12placeholders2_8E,@object
	.size		_ZN34_INTERNAL_df5b5c82_4_k_cu_b67cc3aa6thrust24THRUST_300001_SM_1000_NS12placeholders2_8E,(_ZN34_INTERNAL_df5b5c82_4_k_cu_b67cc3aa4cuda3std3__45__cpo6rbeginE - _ZN34_INTERNAL_df5b5c82_4_k_cu_b67cc3aa6thrust24THRUST_300001_SM_1000_NS12placeholders2_8E)
_ZN34_INTERNAL_df5b5c82_4_k_cu_b67cc3aa6thrust24THRUST_300001_SM_1000_NS12placeholders2_8E:
	.zero		1
	.type		_ZN34_INTERNAL_df5b5c82_4_k_cu_b67cc3aa4cuda3std3__45__cpo6rbeginE,@object
	.size		_ZN34_INTERNAL_df5b5c82_4_k_cu_b67cc3aa4cuda3std3__45__cpo6rbeginE,(_ZN34_INTERNAL_df5b5c82_4_k_cu_b67cc3aa4cuda3std6ranges3__45__cpo4cendE - _ZN34_INTERNAL_df5b5c82_4_k_cu_b67cc3aa4cuda3std3__45__cpo6rbeginE)
_ZN34_INTERNAL_df5b5c82_4_k_cu_b67cc3aa4cuda3std3__45__cpo6rbeginE:
	.zero		1
	.type		_ZN34_INTERNAL_df5b5c82_4_k_cu_b67cc3aa4cuda3std6ranges3__45__cpo4cendE,@object
	.size		_ZN34_INTERNAL_df5b5c82_4_k_cu_b67cc3aa4cuda3std6ranges3__45__cpo4cendE,(_ZN34_INTERNAL_df5b5c82_4_k_cu_b67cc3aa6thrust24THRUST_300001_SM_1000_NS6system3cpp3parE - _ZN34_INTERNAL_df5b5c82_4_k_cu_b67cc3aa4cuda3std6ranges3__45__cpo4cendE)
_ZN34_INTERNAL_df5b5c82_4_k_cu_b67cc3aa4cuda3std6ranges3__45__cpo4cendE:
	.zero		1
	.type		_ZN34_INTERNAL_df5b5c82_4_k_cu_b67cc3aa6thrust24THRUST_300001_SM_1000_NS6system3cpp3parE,@object
	.size		_ZN34_INTERNAL_df5b5c82_4_k_cu_b67cc3aa6thrust24THRUST_300001_SM_1000_NS6system3cpp3parE,(_ZN34_INTERNAL_df5b5c82_4_k_cu_b67cc3aa4cuda3std3__48in_placeE - _ZN34_INTERNAL_df5b5c82_4_k_cu_b67cc3aa6thrust24THRUST_300001_SM_1000_NS6system3cpp3parE)
_ZN34_INTERNAL_df5b5c82_4_k_cu_b67cc3aa6thrust24THRUST_300001_SM_1000_NS6system3cpp3parE:
	.zero		1
	.type		_ZN34_INTERNAL_df5b5c82_4_k_cu_b67cc3aa4cuda3std3__48in_placeE,@object
	.size		_ZN34_INTERNAL_df5b5c82_4_k_cu_b67cc3aa4cuda3std3__48in_placeE,(_ZN34_INTERNAL_df5b5c82_4_k_cu_b67cc3aa4cuda3std6ranges3__45__cpo4sizeE - _ZN34_INTERNAL_df5b5c82_4_k_cu_b67cc3aa4cuda3std3__48in_placeE)
_ZN34_INTERNAL_df5b5c82_4_k_cu_b67cc3aa4cuda3std3__48in_placeE:
	.zero		1
	.type		_ZN34_INTERNAL_df5b5c82_4_k_cu_b67cc3aa4cuda3std6ranges3__45__cpo4sizeE,@object
	.size		_ZN34_INTERNAL_df5b5c82_4_k_cu_b67cc3aa4cuda3std6ranges3__45__cpo4sizeE,(_ZN34_INTERNAL_df5b5c82_4_k_cu_b67cc3aa6thrust24THRUST_300001_SM_1000_NS12placeholders2_6E - _ZN34_INTERNAL_df5b5c82_4_k_cu_b67cc3aa4cuda3std6ranges3__45__cpo4sizeE)
_ZN34_INTERNAL_df5b5c82_4_k_cu_b67cc3aa4cuda3std6ranges3__45__cpo4sizeE:
	.zero		1
	.type		_ZN34_INTERNAL_df5b5c82_4_k_cu_b67cc3aa6thrust24THRUST_300001_SM_1000_NS12placeholders2_6E,@object
	.size		_ZN34_INTERNAL_df5b5c82_4_k_cu_b67cc3aa6thrust24THRUST_300001_SM_1000_NS12placeholders2_6E,(_ZN34_INTERNAL_df5b5c82_4_k_cu_b67cc3aa4cuda3std3__45__cpo6cbeginE - _ZN34_INTERNAL_df5b5c82_4_k_cu_b67cc3aa6thrust24THRUST_300001_SM_1000_NS12placeholders2_6E)
_ZN34_INTERNAL_df5b5c82_4_k_cu_b67cc3aa6thrust24THRUST_300001_SM_1000_NS12placeholders2_6E:
	.zero		1
	.type		_ZN34_INTERNAL_df5b5c82_4_k_cu_b67cc3aa4cuda3std3__45__cpo6cbeginE,@object
	.size		_ZN34_INTERNAL_df5b5c82_4_k_cu_b67cc3aa4cuda3std3__45__cpo6cbeginE,(_ZN34_INTERNAL_df5b5c82_4_k_cu_b67cc3aa4cuda3std6ranges3__45__cpo3endE - _ZN34_INTERNAL_df5b5c82_4_k_cu_b67cc3aa4cuda3std3__45__cpo6cbeginE)
_ZN34_INTERNAL_df5b5c82_4_k_cu_b67cc3aa4cuda3std3__45__cpo6cbeginE:
	.zero		1
	.type		_ZN34_INTERNAL_df5b5c82_4_k_cu_b67cc3aa4cuda3std6ranges3__45__cpo3endE,@object
	.size		_ZN34_INTERNAL_df5b5c82_4_k_cu_b67cc3aa4cuda3std6ranges3__45__cpo3endE,(_ZN34_INTERNAL_df5b5c82_4_k_cu_b67cc3aa6thrust24THRUST_300001_SM_1000_NS12placeholders3_10E - _ZN34_INTERNAL_df5b5c82_4_k_cu_b67cc3aa4cuda3std6ranges3__45__cpo3endE)
_ZN34_INTERNAL_df5b5c82_4_k_cu_b67cc3aa4cuda3std6ranges3__45__cpo3endE:
	.zero		1
	.type		_ZN34_INTERNAL_df5b5c82_4_k_cu_b67cc3aa6thrust24THRUST_300001_SM_1000_NS12placeholders3_10E,@object
	.size		_ZN34_INTERNAL_df5b5c82_4_k_cu_b67cc3aa6thrust24THRUST_300001_SM_1000_NS12placeholders3_10E,(_ZN34_INTERNAL_df5b5c82_4_k_cu_b67cc3aa4cuda3std3__45__cpo7crbeginE - _ZN34_INTERNAL_df5b5c82_4_k_cu_b67cc3aa6thrust24THRUST_300001_SM_1000_NS12placeholders3_10E)
_ZN34_INTERNAL_df5b5c82_4_k_cu_b67cc3aa6thrust24THRUST_300001_SM_1000_NS12placeholders3_10E:
	.zero		1
	.type		_ZN34_INTERNAL_df5b5c82_4_k_cu_b67cc3aa4cuda3std3__45__cpo7crbeginE,@object
	.size		_ZN34_INTERNAL_df5b5c82_4_k_cu_b67cc3aa4cuda3std3__45__cpo7crbeginE,(_ZN34_INTERNAL_df5b5c82_4_k_cu_b67cc3aa4cuda3std6ranges3__45__cpo4nextE - _ZN34_INTERNAL_df5b5c82_4_k_cu_b67cc3aa4cuda3std3__45__cpo7crbeginE)
_ZN34_INTERNAL_df5b5c82_4_k_cu_b67cc3aa4cuda3std3__45__cpo7crbeginE:
	.zero		1
	.type		_ZN34_INTERNAL_df5b5c82_4_k_cu_b67cc3aa4cuda3std6ranges3__45__cpo4nextE,@object
	.size		_ZN34_INTERNAL_df5b5c82_4_k_cu_b67cc3aa4cuda3std6ranges3__45__cpo4nextE,(_ZN34_INTERNAL_df5b5c82_4_k_cu_b67cc3aa4cuda3std6ranges3__45__cpo4swapE - _ZN34_INTERNAL_df5b5c82_4_k_cu_b67cc3aa4cuda3std6ranges3__45__cpo4nextE)
_ZN34_INTERNAL_df5b5c82_4_k_cu_b67cc3aa4cuda3std6ranges3__45__cpo4nextE:
	.zero		1
	.type		_ZN34_INTERNAL_df5b5c82_4_k_cu_b67cc3aa4cuda3std6ranges3__45__cpo4swapE,@object
	.size		_ZN34_INTERNAL_df5b5c82_4_k_cu_b67cc3aa4cuda3std6ranges3__45__cpo4swapE,(_ZN34_INTERNAL_df5b5c82_4_k_cu_b67cc3aa6thrust24THRUST_300001_SM_1000_NS12placeholders2_2E - _ZN34_INTERNAL_df5b5c82_4_k_cu_b67cc3aa4cuda3std6ranges3__45__cpo4swapE)
_ZN34_INTERNAL_df5b5c82_4_k_cu_b67cc3aa4cuda3std6ranges3__45__cpo4swapE:
	.zero		1
	.type		_ZN34_INTERNAL_df5b5c82_4_k_cu_b67cc3aa6thrust24THRUST_300001_SM_1000_NS12placeholders2_2E,@object
	.size		_ZN34_INTERNAL_df5b5c82_4_k_cu_b67cc3aa6thrust24THRUST_300001_SM_1000_NS12placeholders2_2E,(_ZN34_INTERNAL_df5b5c82_4_k_cu_b67cc3aa6thrust24THRUST_300001_SM_1000_NS3seqE - _ZN34_INTERNAL_df5b5c82_4_k_cu_b67cc3aa6thrust24THRUST_300001_SM_1000_NS12placeholders2_2E)
_ZN34_INTERNAL_df5b5c82_4_k_cu_b67cc3aa6thrust24THRUST_300001_SM_1000_NS12placeholders2_2E:
	.zero		1
	.type		_ZN34_INTERNAL_df5b5c82_4_k_cu_b67cc3aa6thrust24THRUST_300001_SM_1000_NS3seqE,@object
	.size		_ZN34_INTERNAL_df5b5c82_4_k_cu_b67cc3aa6thrust24THRUST_300001_SM_1000_NS3seqE,(_ZN34_INTERNAL_df5b5c82_4_k_cu_b67cc3aa4cuda3std3__420unreachable_sentinelE - _ZN34_INTERNAL_df5b5c82_4_k_cu_b67cc3aa6thrust24THRUST_300001_SM_1000_NS3seqE)
_ZN34_INTERNAL_df5b5c82_4_k_cu_b67cc3aa6thrust24THRUST_300001_SM_1000_NS3seqE:
	.zero		1
	.type		_ZN34_INTERNAL_df5b5c82_4_k_cu_b67cc3aa4cuda3std3__420unreachable_sentinelE,@object
	.size		_ZN34_INTERNAL_df5b5c82_4_k_cu_b67cc3aa4cuda3std3__420unreachable_sentinelE,(_ZN34_INTERNAL_df5b5c82_4_k_cu_b67cc3aa4cuda3std6ranges3__45__cpo5ssizeE - _ZN34_INTERNAL_df5b5c82_4_k_cu_b67cc3aa4cuda3std3__420unreachable_sentinelE)
_ZN34_INTERNAL_df5b5c82_4_k_cu_b67cc3aa4cuda3std3__420unreachable_sentinelE:
	.zero		1
	.type		_ZN34_INTERNAL_df5b5c82_4_k_cu_b67cc3aa4cuda3std6ranges3__45__cpo5ssizeE,@object
	.size		_ZN34_INTERNAL_df5b5c82_4_k_cu_b67cc3aa4cuda3std6ranges3__45__cpo5ssizeE,(_ZN34_INTERNAL_df5b5c82_4_k_cu_b67cc3aa6thrust24THRUST_300001_SM_1000_NS12placeholders2_7E - _ZN34_INTERNAL_df5b5c82_4_k_cu_b67cc3aa4cuda3std6ranges3__45__cpo5ssizeE)
_ZN34_INTERNAL_df5b5c82_4_k_cu_b67cc3aa4cuda3std6ranges3__45__cpo5ssizeE:
	.zero		1
	.type		_ZN34_INTERNAL_df5b5c82_4_k_cu_b67cc3aa6thrust24THRUST_300001_SM_1000_NS12placeholders2_7E,@object
	.size		_ZN34_INTERNAL_df5b5c82_4_k_cu_b67cc3aa6thrust24THRUST_300001_SM_1000_NS12placeholders2_7E,(_ZN34_INTERNAL_df5b5c82_4_k_cu_b67cc3aa4cuda3std3__45__cpo4cendE - _ZN34_INTERNAL_df5b5c82_4_k_cu_b67cc3aa6thrust24THRUST_300001_SM_1000_NS12placeholders2_7E)
_ZN34_INTERNAL_df5b5c82_4_k_cu_b67cc3aa6thrust24THRUST_300001_SM_1000_NS12placeholders2_7E:
	.zero		1
	.type		_ZN34_INTERNAL_df5b5c82_4_k_cu_b67cc3aa4cuda3std3__45__cpo4cendE,@object
	.size		_ZN34_INTERNAL_df5b5c82_4_k_cu_b67cc3aa4cuda3std3__45__cpo4cendE,(_ZN34_INTERNAL_df5b5c82_4_k_cu_b67cc3aa4cuda3std6ranges3__45__cpo6cbeginE - _ZN34_INTERNAL_df5b5c82_4_k_cu_b67cc3aa4cuda3std3__45__cpo4cendE)
_ZN34_INTERNAL_df5b5c82_4_k_cu_b67cc3aa4cuda3std3__45__cpo4cendE:
	.zero		1
	.type		_ZN34_INTERNAL_df5b5c82_4_k_cu_b67cc3aa4cuda3std6ranges3__45__cpo6cbeginE,@object
	.size		_ZN34_INTERNAL_df5b5c82_4_k_cu_b67cc3aa4cuda3std6ranges3__45__cpo6cbeginE,(_ZN34_INTERNAL_df5b5c82_4_k_cu_b67cc3aa6thrust24THRUST_300001_SM_1000_NS8cuda_cub3parE - _ZN34_INTERNAL_df5b5c82_4_k_cu_b67cc3aa4cuda3std6ranges3__45__cpo6cbeginE)
_ZN34_INTERNAL_df5b5c82_4_k_cu_b67cc3aa4cuda3std6ranges3__45__cpo6cbeginE:
	.zero		1
	.type		_ZN34_INTERNAL_df5b5c82_4_k_cu_b67cc3aa6thrust24THRUST_300001_SM_1000_NS8cuda_cub3parE,@object
	.size		_ZN34_INTERNAL_df5b5c82_4_k_cu_b67cc3aa6thrust24THRUST_300001_SM_1000_NS8cuda_cub3parE,(_ZN34_INTERNAL_df5b5c82_4_k_cu_b67cc3aa4cuda3std3__45__cpo5crendE - _ZN34_INTERNAL_df5b5c82_4_k_cu_b67cc3aa6thrust24THRUST_300001_SM_1000_NS8cuda_cub3parE)
_ZN34_INTERNAL_df5b5c82_4_k_cu_b67cc3aa6thrust24THRUST_300001_SM_1000_NS8cuda_cub3parE:
	.zero		1
	.type		_ZN34_INTERNAL_df5b5c82_4_k_cu_b67cc3aa4cuda3std3__45__cpo5crendE,@object
	.size		_ZN34_INTERNAL_df5b5c82_4_k_cu_b67cc3aa4cuda3std3__45__cpo5crendE,(_ZN34_INTERNAL_df5b5c82_4_k_cu_b67cc3aa4cuda3std6ranges3__45__cpo4prevE - _ZN34_INTERNAL_df5b5c82_4_k_cu_b67cc3aa4cuda3std3__45__cpo5crendE)
_ZN34_INTERNAL_df5b5c82_4_k_cu_b67cc3aa4cuda3std3__45__cpo5crendE:
	.zero		1
	.type		_ZN34_INTERNAL_df5b5c82_4_k_cu_b67cc3aa4cuda3std6ranges3__45__cpo4prevE,@object
	.size		_ZN34_INTERNAL_df5b5c82_4_k_cu_b67cc3aa4cuda3std6ranges3__45__cpo4prevE,(_ZN34_INTERNAL_df5b5c82_4_k_cu_b67cc3aa4cuda3std6ranges3__45__cpo9iter_moveE - _ZN34_INTERNAL_df5b5c82_4_k_cu_b67cc3aa4cuda3std6ranges3__45__cpo4prevE)
_ZN34_INTERNAL_df5b5c82_4_k_cu_b67cc3aa4cuda3std6ranges3__45__cpo4prevE:
	.zero		1
	.type		_ZN34_INTERNAL_df5b5c82_4_k_cu_b67cc3aa4cuda3std6ranges3__45__cpo9iter_moveE,@object
	.size		_ZN34_INTERNAL_df5b5c82_4_k_cu_b67cc3aa4cuda3std6ranges3__45__cpo9iter_moveE,(_ZN34_INTERNAL_df5b5c82_4_k_cu_b67cc3aa6thrust24THRUST_300001_SM_1000_NS12placeholders2_3E - _ZN34_INTERNAL_df5b5c82_4_k_cu_b67cc3aa4cuda3std6ranges3__45__cpo9iter_moveE)
_ZN34_INTERNAL_df5b5c82_4_k_cu_b67cc3aa4cuda3std6ranges3__45__cpo9iter_moveE:
	.zero		1
	.type		_ZN34_INTERNAL_df5b5c82_4_k_cu_b67cc3aa6thrust24THRUST_300001_SM_1000_NS12placeholders2_3E,@object
	.size		_ZN34_INTERNAL_df5b5c82_4_k_cu_b67cc3aa6thrust24THRUST_300001_SM_1000_NS12placeholders2_3E,(_ZN34_INTERNAL_df5b5c82_4_k_cu_b67cc3aa6thrust24THRUST_300001_SM_1000_NS6system6detail10sequential3seqE - _ZN34_INTERNAL_df5b5c82_4_k_cu_b67cc3aa6thrust24THRUST_300001_SM_1000_NS12placeholders2_3E)
_ZN34_INTERNAL_df5b5c82_4_k_cu_b67cc3aa6thrust24THRUST_300001_SM_1000_NS12placeholders2_3E:
	.zero		1
	.type		_ZN34_INTERNAL_df5b5c82_4_k_cu_b67cc3aa6thrust24THRUST_300001_SM_1000_NS6system6detail10sequential3seqE,@object
	.size		_ZN34_INTERNAL_df5b5c82_4_k_cu_b67cc3aa6thrust24THRUST_300001_SM_1000_NS6system6detail10sequential3seqE,(_ZN34_INTERNAL_df5b5c82_4_k_cu_b67cc3aa4cuda3std3__419piecewise_constructE - _ZN34_INTERNAL_df5b5c82_4_k_cu_b67cc3aa6thrust24THRUST_300001_SM_1000_NS6system6detail10sequential3seqE)
_ZN34_INTERNAL_df5b5c82_4_k_cu_b67cc3aa6thrust24THRUST_300001_SM_1000_NS6system6detail10sequential3seqE:
	.zero		1
	.type		_ZN34_INTERNAL_df5b5c82_4_k_cu_b67cc3aa4cuda3std3__419piecewise_constructE,@object
	.size		_ZN34_INTERNAL_df5b5c82_4_k_cu_b67cc3aa4cuda3std3__419piecewise_constructE,(_ZN34_INTERNAL_df5b5c82_4_k_cu_b67cc3aa4cuda3std6ranges3__45__cpo5cdataE - _ZN34_INTERNAL_df5b5c82_4_k_cu_b67cc3aa4cuda3std3__419piecewise_constructE)
_ZN34_INTERNAL_df5b5c82_4_k_cu_b67cc3aa4cuda3std3__419piecewise_constructE:
	.zero		1
	.type		_ZN34_INTERNAL_df5b5c82_4_k_cu_b67cc3aa4cuda3std6ranges3__45__cpo5cdataE,@object
	.size		_ZN34_INTERNAL_df5b5c82_4_k_cu_b67cc3aa4cuda3std6ranges3__45__cpo5cdataE,(_ZN34_INTERNAL_df5b5c82_4_k_cu_b67cc3aa6thrust24THRUST_300001_SM_1000_NS12placeholders2_5E - _ZN34_INTERNAL_df5b5c82_4_k_cu_b67cc3aa4cuda3std6ranges3__45__cpo5cdataE)
_ZN34_INTERNAL_df5b5c82_4_k_cu_b67cc3aa4cuda3std6ranges3__45__cpo5cdataE:
	.zero		1
	.type		_ZN34_INTERNAL_df5b5c82_4_k_cu_b67cc3aa6thrust24THRUST_300001_SM_1000_NS12placeholders2_5E,@object
	.size		_ZN34_INTERNAL_df5b5c82_4_k_cu_b67cc3aa6thrust24THRUST_300001_SM_1000_NS12placeholders2_5E,(_ZN34_INTERNAL_df5b5c82_4_k_cu_b67cc3aa4cuda3std3__45__cpo3endE - _ZN34_INTERNAL_df5b5c82_4_k_cu_b67cc3aa6thrust24THRUST_300001_SM_1000_NS12placeholders2_5E)
_ZN34_INTERNAL_df5b5c82_4_k_cu_b67cc3aa6thrust24THRUST_300001_SM_1000_NS12placeholders2_5E:
	.zero		1
	.type		_ZN34_INTERNAL_df5b5c82_4_k_cu_b67cc3aa4cuda3std3__45__cpo3endE,@object
	.size		_ZN34_INTERNAL_df5b5c82_4_k_cu_b67cc3aa4cuda3std3__45__cpo3endE,(_ZN34_INTERNAL_df5b5c82_4_k_cu_b67cc3aa4cuda3std6ranges3__45__cpo5beginE - _ZN34_INTERNAL_df5b5c82_4_k_cu_b67cc3aa4cuda3std3__45__cpo3endE)
_ZN34_INTERNAL_df5b5c82_4_k_cu_b67cc3aa4cuda3std3__45__cpo3endE:
	.zero		1
	.type		_ZN34_INTERNAL_df5b5c82_4_k_cu_b67cc3aa4cuda3std6ranges3__45__cpo5beginE,@object
	.size		_ZN34_INTERNAL_df5b5c82_4_k_cu_b67cc3aa4cuda3std6ranges3__45__cpo5beginE,(_ZN34_INTERNAL_df5b5c82_4_k_cu_b67cc3aa6thrust24THRUST_300001_SM_1000_NS12placeholders2_9E - _ZN34_INTERNAL_df5b5c82_4_k_cu_b67cc3aa4cuda3std6ranges3__45__cpo5beginE)
_ZN34_INTERNAL_df5b5c82_4_k_cu_b67cc3aa4cuda3std6ranges3__45__cpo5beginE:
	.zero		1
	.type		_ZN34_INTERNAL_df5b5c82_4_k_cu_b67cc3aa6thrust24THRUST_300001_SM_1000_NS12placeholders2_9E,@object
	.size		_ZN34_INTERNAL_df5b5c82_4_k_cu_b67cc3aa6thrust24THRUST_300001_SM_1000_NS12placeholders2_9E,(_ZN34_INTERNAL_df5b5c82_4_k_cu_b67cc3aa4cuda3std3__45__cpo4rendE - _ZN34_INTERNAL_df5b5c82_4_k_cu_b67cc3aa6thrust24THRUST_300001_SM_1000_NS12placeholders2_9E)
_ZN34_INTERNAL_df5b5c82_4_k_cu_b67cc3aa6thrust24THRUST_300001_SM_1000_NS12placeholders2_9E:
	.zero		1
	.type		_ZN34_INTERNAL_df5b5c82_4_k_cu_b67cc3aa4cuda3std3__45__cpo4rendE,@object
	.size		_ZN34_INTERNAL_df5b5c82_4_k_cu_b67cc3aa4cuda3std3__45__cpo4rendE,(_ZN34_INTERNAL_df5b5c82_4_k_cu_b67cc3aa4cuda3std6ranges3__45__cpo9iter_swapE - _ZN34_INTERNAL_df5b5c82_4_k_cu_b67cc3aa4cuda3std3__45__cpo4rendE)
_ZN34_INTERNAL_df5b5c82_4_k_cu_b67cc3aa4cuda3std3__45__cpo4rendE:
	.zero		1
	.type		_ZN34_INTERNAL_df5b5c82_4_k_cu_b67cc3aa4cuda3std6ranges3__45__cpo9iter_swapE,@object
	.size		_ZN34_INTERNAL_df5b5c82_4_k_cu_b67cc3aa4cuda3std6ranges3__45__cpo9iter_swapE,(_ZN34_INTERNAL_df5b5c82_4_k_cu_b67cc3aa4cuda3std3__48unexpectE - _ZN34_INTERNAL_df5b5c82_4_k_cu_b67cc3aa4cuda3std6ranges3__45__cpo9iter_swapE)
_ZN34_INTERNAL_df5b5c82_4_k_cu_b67cc3aa4cuda3std6ranges3__45__cpo9iter_swapE:
	.zero		1
	.type		_ZN34_INTERNAL_df5b5c82_4_k_cu_b67cc3aa4cuda3std3__48unexpectE,@object
	.size		_ZN34_INTERNAL_df5b5c82_4_k_cu_b67cc3aa4cuda3std3__48unexpectE,(_ZN34_INTERNAL_df5b5c82_4_k_cu_b67cc3aa6thrust24THRUST_300001_SM_1000_NS12placeholders2_1E - _ZN34_INTERNAL_df5b5c82_4_k_cu_b67cc3aa4cuda3std3__48unexpectE)
_ZN34_INTERNAL_df5b5c82_4_k_cu_b67cc3aa4cuda3std3__48unexpectE:
	.zero		1
	.type		_ZN34_INTERNAL_df5b5c82_4_k_cu_b67cc3aa6thrust24THRUST_300001_SM_1000_NS12placeholders2_1E,@object
	.size		_ZN34_INTERNAL_df5b5c82_4_k_cu_b67cc3aa6thrust24THRUST_300001_SM_1000_NS12placeholders2_1E,(.L_29 - _ZN34_INTERNAL_df5b5c82_4_k_cu_b67cc3aa6thrust24THRUST_300001_SM_1000_NS12placeholders2_1E)
_ZN34_INTERNAL_df5b5c82_4_k_cu_b67cc3aa6thrust24THRUST_300001_SM_1000_NS12placeholders2_1E:
	.zero		1
.L_29:


//--------------------- .nv.constant0._ZN3cub18CUB_300001_SM_10006detail8for_each13static_kernelINS2_12policy_hub_t12policy_500_tElN6thrust24THRUST_300001_SM_1000_NS8cuda_cub20__uninitialized_copy7functorINS7_10device_ptrIfEENS7_7pointerIfNS8_3tagENS7_11use_defaultESF_EEEEEEvT0_T1_ --------------------------
	.section	.nv.constant0._ZN3cub18CUB_300001_SM_10006detail8for_each13static_kernelINS2_12policy_hub_t12policy_500_tElN6thrust24THRUST_300001_SM_1000_NS8cuda_cub20__uninitialized_copy7functorINS7_10device_ptrIfEENS7_7pointerIfNS8_3tagENS7_11use_defaultESF_EEEEEEvT0_T1_,"a",@progbits
	.sectionflags	@""
	.align	4
.nv.constant0._ZN3cub18CUB_300001_SM_10006detail8for_each13static_kernelINS2_12policy_hub_t12policy_500_tElN6thrust24THRUST_300001_SM_1000_NS8cuda_cub20__uninitialized_copy7functorINS7_10device_ptrIfEENS7_7pointerIfNS8_3tagENS7_11use_defaultESF_EEEEEEvT0_T1_:
	.zero		920


//--------------------- .nv.constant0._ZN3cub18CUB_300001_SM_10006detail11EmptyKernelIvEEvv --------------------------
	.section	.nv.constant0._ZN3cub18CUB_300001_SM_10006detail11EmptyKernelIvEEvv,"a",@progbits
	.sectionflags	@""
	.align	4
.nv.constant0._ZN3cub18CUB_300001_SM_10006detail11EmptyKernelIvEEvv:
	.zero		896


//--------------------- .nv.constant0._Z9cuAveragePfPKfii --------------------------
	.section	.nv.constant0._Z9cuAveragePfPKfii,"a",@progbits
	.sectionflags	@""
	.align	4
.nv.constant0._Z9cuAveragePfPKfii:
	.zero		920


//--------------------- .nv.constant0._Z12cuComputeAvgPfS_ii --------------------------
	.section	.nv.constant0._Z12cuComputeAvgPfS_ii,"a",@progbits
	.sectionflags	@""
	.align	4
.nv.constant0._Z12cuComputeAvgPfS_ii:
	.zero		920


//--------------------- SYMBOLS --------------------------

	.type		.nv.reservedSmem.offset0,@object
	.size		.nv.reservedSmem.offset0,0x4
